//
// Generated by NVIDIA NVVM Compiler
//
// Compiler Build ID: CL-36424714
// Cuda compilation tools, release 13.0, V13.0.88
// Based on NVVM 20.0.0
//

.version 9.0
.target sm_100
.address_size 64

	// .globl	_Z12l2_bench_gpuIL11L2Operation0EEvPiS1_S1_
.extern .func __assertfail
(
	.param .b64 __assertfail_param_0,
	.param .b64 __assertfail_param_1,
	.param .b32 __assertfail_param_2,
	.param .b64 __assertfail_param_3,
	.param .b64 __assertfail_param_4
)
;
.global .align 4 .b8 precalc_xorwow_matrix[102400];
.global .align 4 .b8 precalc_xorwow_offset_matrix[102400];
.global .align 4 .b8 mrg32k3aM1[2304];
.global .align 4 .b8 mrg32k3aM2[2304];
.global .align 4 .b8 mrg32k3aM1SubSeq[2016];
.global .align 4 .b8 mrg32k3aM2SubSeq[2016];
.global .align 4 .b8 mrg32k3aM1Seq[2304];
.global .align 4 .b8 mrg32k3aM2Seq[2304];
.const .align 8 .b8 __cr_lgamma_table[72];
.global .align 1 .b8 __unnamed_1[68] = {118, 111, 105, 100, 32, 108, 50, 95, 98, 101, 110, 99, 104, 95, 103, 112, 117, 40, 105, 110, 116, 32, 42, 44, 32, 105, 110, 116, 32, 42, 44, 32, 105, 110, 116, 32, 42, 41, 32, 91, 119, 105, 116, 104, 32, 76, 50, 79, 112, 101, 114, 97, 116, 105, 111, 110, 32, 111, 112, 32, 61, 32, 83, 99, 97, 110, 93};
// _ZZ12l2_bench_gpuIL11L2Operation0EEvPiS1_S1_E1x has been demoted
.global .align 1 .b8 $str[19] = {110, 115, 109, 105, 100, 32, 61, 61, 32, 103, 114, 105, 100, 68, 105, 109, 46, 120};
.global .align 1 .b8 $str$1[27] = {47, 116, 109, 112, 47, 115, 97, 115, 115, 95, 99, 117, 95, 110, 99, 100, 56, 99, 51, 105, 49, 47, 107, 46, 99, 117};

.visible .entry _Z12l2_bench_gpuIL11L2Operation0EEvPiS1_S1_(
	.param .u64 .ptr .align 1 _Z12l2_bench_gpuIL11L2Operation0EEvPiS1_S1__param_0,
	.param .u64 .ptr .align 1 _Z12l2_bench_gpuIL11L2Operation0EEvPiS1_S1__param_1,
	.param .u64 .ptr .align 1 _Z12l2_bench_gpuIL11L2Operation0EEvPiS1_S1__param_2
)
{
	.reg .pred 	%p<8>;
	.reg .b32 	%r<1273>;
	.reg .b64 	%rd<1084>;
	// demoted variable
	.shared .align 4 .b8 _ZZ12l2_bench_gpuIL11L2Operation0EEvPiS1_S1_E1x[512];
	mov.u32 	%r1, %tid.x;
	// begin inline asm
	mov.u32 %r41, %smid;
	// end inline asm
	// begin inline asm
	mov.u32 %r42, %nsmid;
	// end inline asm
	mov.u32 	%r43, %nctaid.x;
	setp.eq.s32 	%p1, %r42, %r43;
	@%p1 bra 	$L__BB0_2;
	mov.u64 	%rd6, $str;
	cvta.global.u64 	%rd7, %rd6;
	mov.u64 	%rd8, $str$1;
	cvta.global.u64 	%rd9, %rd8;
	mov.u64 	%rd10, __unnamed_1;
	cvta.global.u64 	%rd11, %rd10;
	{ // callseq 0, 0
	.param .b64 param0;
	st.param.b64 	[param0], %rd7;
	.param .b64 param1;
	st.param.b64 	[param1], %rd9;
	.param .b32 param2;
	st.param.b32 	[param2], 114;
	.param .b64 param3;
	st.param.b64 	[param3], %rd11;
	.param .b64 param4;
	st.param.b64 	[param4], 1;
	call.uni 
	__assertfail, 
	(
	param0, 
	param1, 
	param2, 
	param3, 
	param4
	);
	} // callseq 0
$L__BB0_2:
	setp.ne.s32 	%p2, %r1, 0;
	@%p2 bra 	$L__BB0_4;
	ld.param.u64 	%rd1081, [_Z12l2_bench_gpuIL11L2Operation0EEvPiS1_S1__param_0];
	cvta.to.global.u64 	%rd1078, %rd1081;
	add.s64 	%rd1077, %rd1081, 4;
	atom.global.add.u32 	%r1251, [%rd1078], 1;
	mov.b32 	%r1250, 1;
	// begin inline asm
	st.relaxed.gpu.global.s32 [%rd1077], %r1250;
	// end inline asm
$L__BB0_4:
	xor.b32  	%r47, %r1, -1429050551;
	mul.lo.s32 	%r48, %r47, 1099087573;
	bar.sync 	0;
	bar.sync 	0;
	add.s32 	%r1261, %r48, 5783321;
	xor.b32  	%r1264, %r48, 362436069;
	add.s32 	%r1265, %r48, 123456789;
	add.s32 	%r1260, %r48, -638133224;
	mov.b32 	%r1262, -589760388;
	mov.b32 	%r1263, -123459836;
	mov.b32 	%r1252, 0;
$L__BB0_5:
	mov.b32 	%r1259, 0;
$L__BB0_6:
	mov.u32 	%r16, %r1265;
	mov.u32 	%r1265, %r1264;
	mov.u32 	%r1264, %r1263;
	mov.u32 	%r1263, %r1262;
	mov.u32 	%r1262, %r1261;
	add.s32 	%r1266, %r1260, 2174622;
	mov.b32 	%r1267, 2174622;
	mov.u32 	%r1268, %r16;
	mov.u32 	%r1269, %r1265;
	mov.u32 	%r1270, %r1264;
	mov.u32 	%r1271, %r1263;
	mov.u32 	%r1272, %r1262;
$L__BB0_7:
	ld.param.u64 	%rd1083, [_Z12l2_bench_gpuIL11L2Operation0EEvPiS1_S1__param_2];
	shr.u32 	%r51, %r1268, 2;
	xor.b32  	%r52, %r51, %r1268;
	shl.b32 	%r53, %r1272, 4;
	shl.b32 	%r54, %r52, 1;
	xor.b32  	%r55, %r53, %r54;
	xor.b32  	%r56, %r55, %r1272;
	xor.b32  	%r57, %r56, %r52;
	add.s32 	%r58, %r1266, %r57;
	add.s32 	%r59, %r58, -1812185;
	mul.hi.u32 	%r60, %r59, 1374389535;
	shr.u32 	%r61, %r60, 22;
	mul.lo.s32 	%r62, %r61, 13107200;
	sub.s32 	%r63, %r59, %r62;
	shr.u32 	%r64, %r1269, 2;
	xor.b32  	%r65, %r64, %r1269;
	shl.b32 	%r66, %r57, 4;
	shl.b32 	%r67, %r65, 1;
	xor.b32  	%r68, %r67, %r66;
	xor.b32  	%r69, %r68, %r65;
	xor.b32  	%r70, %r69, %r57;
	add.s32 	%r71, %r1266, %r70;
	add.s32 	%r72, %r71, -1449748;
	mul.hi.u32 	%r73, %r72, 1374389535;
	shr.u32 	%r74, %r73, 22;
	mul.lo.s32 	%r75, %r74, 13107200;
	sub.s32 	%r76, %r72, %r75;
	shl.b32 	%r77, %r76, 3;
	cvt.u64.u32 	%rd28, %r77;
	add.s64 	%rd13, %rd1083, %rd28;
	// begin inline asm
	ld.global.cg.u64 %rd12, [%rd13];
	// end inline asm
	shl.b32 	%r78, %r63, 3;
	cvt.u64.u32 	%rd29, %r78;
	add.s64 	%rd14, %rd1083, %rd29;
	shr.u32 	%r79, %r1270, 2;
	xor.b32  	%r80, %r79, %r1270;
	shl.b32 	%r81, %r70, 4;
	shl.b32 	%r82, %r80, 1;
	xor.b32  	%r83, %r82, %r81;
	xor.b32  	%r84, %r83, %r80;
	xor.b32  	%r85, %r84, %r70;
	add.s32 	%r86, %r1266, %r85;
	add.s32 	%r87, %r86, -1087311;
	cvt.u64.u32 	%rd30, %r87;
	xor.b64  	%rd15, %rd12, %rd30;
	// begin inline asm
	st.cg.global.u64 [%rd14], %rd15;
	// end inline asm
	shr.u32 	%r88, %r1271, 2;
	xor.b32  	%r89, %r88, %r1271;
	shl.b32 	%r90, %r85, 4;
	shl.b32 	%r91, %r89, 1;
	xor.b32  	%r92, %r90, %r91;
	xor.b32  	%r93, %r92, %r85;
	xor.b32  	%r94, %r93, %r89;
	add.s32 	%r95, %r1266, %r94;
	add.s32 	%r96, %r95, -724874;
	mul.hi.u32 	%r97, %r96, 1374389535;
	shr.u32 	%r98, %r97, 22;
	mul.lo.s32 	%r99, %r98, 13107200;
	sub.s32 	%r100, %r96, %r99;
	shr.u32 	%r101, %r1272, 2;
	xor.b32  	%r102, %r101, %r1272;
	shl.b32 	%r103, %r94, 4;
	shl.b32 	%r104, %r102, 1;
	xor.b32  	%r105, %r104, %r103;
	xor.b32  	%r106, %r105, %r102;
	xor.b32  	%r107, %r106, %r94;
	add.s32 	%r108, %r1266, %r107;
	add.s32 	%r109, %r108, -362437;
	mul.hi.u32 	%r110, %r109, 1374389535;
	shr.u32 	%r111, %r110, 22;
	mul.lo.s32 	%r112, %r111, 13107200;
	sub.s32 	%r113, %r109, %r112;
	shl.b32 	%r114, %r113, 3;
	cvt.u64.u32 	%rd31, %r114;
	add.s64 	%rd17, %rd1083, %rd31;
	// begin inline asm
	ld.global.cg.u64 %rd16, [%rd17];
	// end inline asm
	shl.b32 	%r115, %r100, 3;
	cvt.u64.u32 	%rd32, %r115;
	add.s64 	%rd18, %rd1083, %rd32;
	shr.u32 	%r116, %r57, 2;
	xor.b32  	%r117, %r116, %r57;
	shl.b32 	%r118, %r107, 4;
	shl.b32 	%r119, %r117, 1;
	xor.b32  	%r120, %r119, %r118;
	xor.b32  	%r121, %r120, %r117;
	xor.b32  	%r122, %r121, %r107;
	shr.u32 	%r123, %r70, 2;
	xor.b32  	%r124, %r123, %r70;
	shl.b32 	%r125, %r122, 4;
	shl.b32 	%r126, %r124, 1;
	xor.b32  	%r127, %r125, %r126;
	xor.b32  	%r128, %r127, %r122;
	xor.b32  	%r129, %r128, %r124;
	shr.u32 	%r130, %r85, 2;
	xor.b32  	%r131, %r130, %r85;
	shl.b32 	%r132, %r129, 4;
	shl.b32 	%r133, %r131, 1;
	xor.b32  	%r134, %r133, %r132;
	xor.b32  	%r135, %r134, %r131;
	xor.b32  	%r1268, %r135, %r129;
	shr.u32 	%r136, %r94, 2;
	xor.b32  	%r137, %r136, %r94;
	shl.b32 	%r138, %r1268, 4;
	shl.b32 	%r139, %r137, 1;
	xor.b32  	%r140, %r139, %r138;
	xor.b32  	%r141, %r140, %r137;
	xor.b32  	%r1269, %r141, %r1268;
	shr.u32 	%r142, %r107, 2;
	xor.b32  	%r143, %r142, %r107;
	shl.b32 	%r144, %r1269, 4;
	shl.b32 	%r145, %r143, 1;
	xor.b32  	%r146, %r144, %r145;
	xor.b32  	%r147, %r146, %r1269;
	xor.b32  	%r1270, %r147, %r143;
	shr.u32 	%r148, %r122, 2;
	xor.b32  	%r149, %r148, %r122;
	shl.b32 	%r150, %r1270, 4;
	shl.b32 	%r151, %r149, 1;
	xor.b32  	%r152, %r151, %r150;
	xor.b32  	%r153, %r152, %r149;
	xor.b32  	%r1271, %r153, %r1270;
	shr.u32 	%r154, %r129, 2;
	xor.b32  	%r155, %r154, %r129;
	shl.b32 	%r156, %r1271, 4;
	shl.b32 	%r157, %r155, 1;
	xor.b32  	%r158, %r157, %r156;
	xor.b32  	%r159, %r158, %r155;
	xor.b32  	%r1272, %r159, %r1271;
	add.s32 	%r160, %r1266, %r1272;
	add.s32 	%r161, %r122, %r1266;
	cvt.u64.u32 	%rd33, %r161;
	xor.b64  	%rd19, %rd16, %rd33;
	// begin inline asm
	st.cg.global.u64 [%rd18], %rd19;
	// end inline asm
	add.s32 	%r162, %r1266, %r129;
	add.s32 	%r163, %r162, 362437;
	mul.hi.u32 	%r164, %r163, 1374389535;
	shr.u32 	%r165, %r164, 22;
	mul.lo.s32 	%r166, %r165, 13107200;
	sub.s32 	%r167, %r163, %r166;
	add.s32 	%r168, %r1266, %r1268;
	add.s32 	%r169, %r168, 724874;
	mul.hi.u32 	%r170, %r169, 1374389535;
	shr.u32 	%r171, %r170, 22;
	mul.lo.s32 	%r172, %r171, 13107200;
	sub.s32 	%r173, %r169, %r172;
	shl.b32 	%r174, %r173, 3;
	cvt.u64.u32 	%rd34, %r174;
	add.s64 	%rd21, %rd1083, %rd34;
	// begin inline asm
	ld.global.cg.u64 %rd20, [%rd21];
	// end inline asm
	shl.b32 	%r175, %r167, 3;
	cvt.u64.u32 	%rd35, %r175;
	add.s64 	%rd22, %rd1083, %rd35;
	add.s32 	%r176, %r1266, %r1269;
	add.s32 	%r177, %r176, 1087311;
	cvt.u64.u32 	%rd36, %r177;
	xor.b64  	%rd23, %rd20, %rd36;
	// begin inline asm
	st.cg.global.u64 [%rd22], %rd23;
	// end inline asm
	add.s32 	%r178, %r1266, %r1270;
	add.s32 	%r179, %r178, 1449748;
	mul.hi.u32 	%r180, %r179, 1374389535;
	shr.u32 	%r181, %r180, 22;
	mul.lo.s32 	%r182, %r181, 13107200;
	sub.s32 	%r183, %r179, %r182;
	add.s32 	%r184, %r1266, %r1271;
	add.s32 	%r185, %r184, 1812185;
	mul.hi.u32 	%r186, %r185, 1374389535;
	shr.u32 	%r187, %r186, 22;
	mul.lo.s32 	%r188, %r187, 13107200;
	sub.s32 	%r189, %r185, %r188;
	shl.b32 	%r190, %r189, 3;
	cvt.u64.u32 	%rd37, %r190;
	add.s64 	%rd25, %rd1083, %rd37;
	// begin inline asm
	ld.global.cg.u64 %rd24, [%rd25];
	// end inline asm
	shl.b32 	%r191, %r183, 3;
	cvt.u64.u32 	%rd38, %r191;
	add.s64 	%rd26, %rd1083, %rd38;
	add.s32 	%r192, %r160, 2174622;
	cvt.u64.u32 	%rd39, %r192;
	xor.b64  	%rd27, %rd24, %rd39;
	// begin inline asm
	st.cg.global.u64 [%rd26], %rd27;
	// end inline asm
	add.s32 	%r1267, %r1267, 4349244;
	add.s32 	%r1266, %r1266, 4349244;
	setp.ne.s32 	%p3, %r1267, 1089485622;
	@%p3 bra 	$L__BB0_7;
	ld.param.u64 	%rd1079, [_Z12l2_bench_gpuIL11L2Operation0EEvPiS1_S1__param_0];
	shr.u32 	%r1219, %r16, 2;
	xor.b32  	%r1220, %r1219, %r16;
	shl.b32 	%r1221, %r1262, 4;
	shl.b32 	%r1222, %r1220, 1;
	xor.b32  	%r1223, %r1221, %r1222;
	xor.b32  	%r1224, %r1223, %r1262;
	xor.b32  	%r1261, %r1224, %r1220;
	add.s32 	%r1260, %r1260, 362437;
	add.s32 	%r193, %r1261, %r1260;
	shl.b32 	%r1225, %r41, 13;
	cvt.s64.s32 	%rd1065, %r1225;
	shl.b32 	%r1227, %r1, 2;
	and.b32  	%r1228, %r1227, 124;
	cvt.u64.u32 	%rd1066, %r1228;
	or.b64  	%rd1067, %rd1065, %rd1066;
	add.s64 	%rd1068, %rd1079, %rd1067;
	add.s64 	%rd1064, %rd1068, 512;
	// begin inline asm
	st.cg.global.u32 [%rd1064], %r193;
	// end inline asm
	// begin inline asm
	ld.global.cg.u32 %r194, [%rd1064];
	// end inline asm
	// begin inline asm
	ld.global.cg.u32 %r195, [%rd1064];
	// end inline asm
	// begin inline asm
	ld.global.cg.u32 %r196, [%rd1064];
	// end inline asm
	// begin inline asm
	ld.global.cg.u32 %r197, [%rd1064];
	// end inline asm
	// begin inline asm
	ld.global.cg.u32 %r198, [%rd1064];
	// end inline asm
	// begin inline asm
	ld.global.cg.u32 %r199, [%rd1064];
	// end inline asm
	// begin inline asm
	ld.global.cg.u32 %r200, [%rd1064];
	// end inline asm
	// begin inline asm
	ld.global.cg.u32 %r201, [%rd1064];
	// end inline asm
	// begin inline asm
	ld.global.cg.u32 %r202, [%rd1064];
	// end inline asm
	// begin inline asm
	ld.global.cg.u32 %r203, [%rd1064];
	// end inline asm
	// begin inline asm
	ld.global.cg.u32 %r204, [%rd1064];
	// end inline asm
	// begin inline asm
	ld.global.cg.u32 %r205, [%rd1064];
	// end inline asm
	// begin inline asm
	ld.global.cg.u32 %r206, [%rd1064];
	// end inline asm
	// begin inline asm
	ld.global.cg.u32 %r207, [%rd1064];
	// end inline asm
	// begin inline asm
	ld.global.cg.u32 %r208, [%rd1064];
	// end inline asm
	// begin inline asm
	ld.global.cg.u32 %r209, [%rd1064];
	// end inline asm
	// begin inline asm
	ld.global.cg.u32 %r210, [%rd1064];
	// end inline asm
	// begin inline asm
	ld.global.cg.u32 %r211, [%rd1064];
	// end inline asm
	// begin inline asm
	ld.global.cg.u32 %r212, [%rd1064];
	// end inline asm
	// begin inline asm
	ld.global.cg.u32 %r213, [%rd1064];
	// end inline asm
	// begin inline asm
	ld.global.cg.u32 %r214, [%rd1064];
	// end inline asm
	// begin inline asm
	ld.global.cg.u32 %r215, [%rd1064];
	// end inline asm
	// begin inline asm
	ld.global.cg.u32 %r216, [%rd1064];
	// end inline asm
	// begin inline asm
	ld.global.cg.u32 %r217, [%rd1064];
	// end inline asm
	// begin inline asm
	ld.global.cg.u32 %r218, [%rd1064];
	// end inline asm
	// begin inline asm
	ld.global.cg.u32 %r219, [%rd1064];
	// end inline asm
	// begin inline asm
	ld.global.cg.u32 %r220, [%rd1064];
	// end inline asm
	// begin inline asm
	ld.global.cg.u32 %r221, [%rd1064];
	// end inline asm
	// begin inline asm
	ld.global.cg.u32 %r222, [%rd1064];
	// end inline asm
	// begin inline asm
	ld.global.cg.u32 %r223, [%rd1064];
	// end inline asm
	// begin inline asm
	ld.global.cg.u32 %r224, [%rd1064];
	// end inline asm
	// begin inline asm
	ld.global.cg.u32 %r225, [%rd1064];
	// end inline asm
	// begin inline asm
	ld.global.cg.u32 %r226, [%rd1064];
	// end inline asm
	// begin inline asm
	ld.global.cg.u32 %r227, [%rd1064];
	// end inline asm
	// begin inline asm
	ld.global.cg.u32 %r228, [%rd1064];
	// end inline asm
	// begin inline asm
	ld.global.cg.u32 %r229, [%rd1064];
	// end inline asm
	// begin inline asm
	ld.global.cg.u32 %r230, [%rd1064];
	// end inline asm
	// begin inline asm
	ld.global.cg.u32 %r231, [%rd1064];
	// end inline asm
	// begin inline asm
	ld.global.cg.u32 %r232, [%rd1064];
	// end inline asm
	// begin inline asm
	ld.global.cg.u32 %r233, [%rd1064];
	// end inline asm
	// begin inline asm
	ld.global.cg.u32 %r234, [%rd1064];
	// end inline asm
	// begin inline asm
	ld.global.cg.u32 %r235, [%rd1064];
	// end inline asm
	// begin inline asm
	ld.global.cg.u32 %r236, [%rd1064];
	// end inline asm
	// begin inline asm
	ld.global.cg.u32 %r237, [%rd1064];
	// end inline asm
	// begin inline asm
	ld.global.cg.u32 %r238, [%rd1064];
	// end inline asm
	// begin inline asm
	ld.global.cg.u32 %r239, [%rd1064];
	// end inline asm
	// begin inline asm
	ld.global.cg.u32 %r240, [%rd1064];
	// end inline asm
	// begin inline asm
	ld.global.cg.u32 %r241, [%rd1064];
	// end inline asm
	// begin inline asm
	ld.global.cg.u32 %r242, [%rd1064];
	// end inline asm
	// begin inline asm
	ld.global.cg.u32 %r243, [%rd1064];
	// end inline asm
	// begin inline asm
	ld.global.cg.u32 %r244, [%rd1064];
	// end inline asm
	// begin inline asm
	ld.global.cg.u32 %r245, [%rd1064];
	// end inline asm
	// begin inline asm
	ld.global.cg.u32 %r246, [%rd1064];
	// end inline asm
	// begin inline asm
	ld.global.cg.u32 %r247, [%rd1064];
	// end inline asm
	// begin inline asm
	ld.global.cg.u32 %r248, [%rd1064];
	// end inline asm
	// begin inline asm
	ld.global.cg.u32 %r249, [%rd1064];
	// end inline asm
	// begin inline asm
	ld.global.cg.u32 %r250, [%rd1064];
	// end inline asm
	// begin inline asm
	ld.global.cg.u32 %r251, [%rd1064];
	// end inline asm
	// begin inline asm
	ld.global.cg.u32 %r252, [%rd1064];
	// end inline asm
	// begin inline asm
	ld.global.cg.u32 %r253, [%rd1064];
	// end inline asm
	// begin inline asm
	ld.global.cg.u32 %r254, [%rd1064];
	// end inline asm
	// begin inline asm
	ld.global.cg.u32 %r255, [%rd1064];
	// end inline asm
	// begin inline asm
	ld.global.cg.u32 %r256, [%rd1064];
	// end inline asm
	// begin inline asm
	ld.global.cg.u32 %r257, [%rd1064];
	// end inline asm
	// begin inline asm
	ld.global.cg.u32 %r258, [%rd1064];
	// end inline asm
	// begin inline asm
	ld.global.cg.u32 %r259, [%rd1064];
	// end inline asm
	// begin inline asm
	ld.global.cg.u32 %r260, [%rd1064];
	// end inline asm
	// begin inline asm
	ld.global.cg.u32 %r261, [%rd1064];
	// end inline asm
	// begin inline asm
	ld.global.cg.u32 %r262, [%rd1064];
	// end inline asm
	// begin inline asm
	ld.global.cg.u32 %r263, [%rd1064];
	// end inline asm
	// begin inline asm
	ld.global.cg.u32 %r264, [%rd1064];
	// end inline asm
	// begin inline asm
	ld.global.cg.u32 %r265, [%rd1064];
	// end inline asm
	// begin inline asm
	ld.global.cg.u32 %r266, [%rd1064];
	// end inline asm
	// begin inline asm
	ld.global.cg.u32 %r267, [%rd1064];
	// end inline asm
	// begin inline asm
	ld.global.cg.u32 %r268, [%rd1064];
	// end inline asm
	// begin inline asm
	ld.global.cg.u32 %r269, [%rd1064];
	// end inline asm
	// begin inline asm
	ld.global.cg.u32 %r270, [%rd1064];
	// end inline asm
	// begin inline asm
	ld.global.cg.u32 %r271, [%rd1064];
	// end inline asm
	// begin inline asm
	ld.global.cg.u32 %r272, [%rd1064];
	// end inline asm
	// begin inline asm
	ld.global.cg.u32 %r273, [%rd1064];
	// end inline asm
	// begin inline asm
	ld.global.cg.u32 %r274, [%rd1064];
	// end inline asm
	// begin inline asm
	ld.global.cg.u32 %r275, [%rd1064];
	// end inline asm
	// begin inline asm
	ld.global.cg.u32 %r276, [%rd1064];
	// end inline asm
	// begin inline asm
	ld.global.cg.u32 %r277, [%rd1064];
	// end inline asm
	// begin inline asm
	ld.global.cg.u32 %r278, [%rd1064];
	// end inline asm
	// begin inline asm
	ld.global.cg.u32 %r279, [%rd1064];
	// end inline asm
	// begin inline asm
	ld.global.cg.u32 %r280, [%rd1064];
	// end inline asm
	// begin inline asm
	ld.global.cg.u32 %r281, [%rd1064];
	// end inline asm
	// begin inline asm
	ld.global.cg.u32 %r282, [%rd1064];
	// end inline asm
	// begin inline asm
	ld.global.cg.u32 %r283, [%rd1064];
	// end inline asm
	// begin inline asm
	ld.global.cg.u32 %r284, [%rd1064];
	// end inline asm
	// begin inline asm
	ld.global.cg.u32 %r285, [%rd1064];
	// end inline asm
	// begin inline asm
	ld.global.cg.u32 %r286, [%rd1064];
	// end inline asm
	// begin inline asm
	ld.global.cg.u32 %r287, [%rd1064];
	// end inline asm
	// begin inline asm
	ld.global.cg.u32 %r288, [%rd1064];
	// end inline asm
	// begin inline asm
	ld.global.cg.u32 %r289, [%rd1064];
	// end inline asm
	// begin inline asm
	ld.global.cg.u32 %r290, [%rd1064];
	// end inline asm
	// begin inline asm
	ld.global.cg.u32 %r291, [%rd1064];
	// end inline asm
	// begin inline asm
	ld.global.cg.u32 %r292, [%rd1064];
	// end inline asm
	// begin inline asm
	ld.global.cg.u32 %r293, [%rd1064];
	// end inline asm
	// begin inline asm
	ld.global.cg.u32 %r294, [%rd1064];
	// end inline asm
	// begin inline asm
	ld.global.cg.u32 %r295, [%rd1064];
	// end inline asm
	// begin inline asm
	ld.global.cg.u32 %r296, [%rd1064];
	// end inline asm
	// begin inline asm
	ld.global.cg.u32 %r297, [%rd1064];
	// end inline asm
	// begin inline asm
	ld.global.cg.u32 %r298, [%rd1064];
	// end inline asm
	// begin inline asm
	ld.global.cg.u32 %r299, [%rd1064];
	// end inline asm
	// begin inline asm
	ld.global.cg.u32 %r300, [%rd1064];
	// end inline asm
	// begin inline asm
	ld.global.cg.u32 %r301, [%rd1064];
	// end inline asm
	// begin inline asm
	ld.global.cg.u32 %r302, [%rd1064];
	// end inline asm
	// begin inline asm
	ld.global.cg.u32 %r303, [%rd1064];
	// end inline asm
	// begin inline asm
	ld.global.cg.u32 %r304, [%rd1064];
	// end inline asm
	// begin inline asm
	ld.global.cg.u32 %r305, [%rd1064];
	// end inline asm
	// begin inline asm
	ld.global.cg.u32 %r306, [%rd1064];
	// end inline asm
	// begin inline asm
	ld.global.cg.u32 %r307, [%rd1064];
	// end inline asm
	// begin inline asm
	ld.global.cg.u32 %r308, [%rd1064];
	// end inline asm
	// begin inline asm
	ld.global.cg.u32 %r309, [%rd1064];
	// end inline asm
	// begin inline asm
	ld.global.cg.u32 %r310, [%rd1064];
	// end inline asm
	// begin inline asm
	ld.global.cg.u32 %r311, [%rd1064];
	// end inline asm
	// begin inline asm
	ld.global.cg.u32 %r312, [%rd1064];
	// end inline asm
	// begin inline asm
	ld.global.cg.u32 %r313, [%rd1064];
	// end inline asm
	// begin inline asm
	ld.global.cg.u32 %r314, [%rd1064];
	// end inline asm
	// begin inline asm
	ld.global.cg.u32 %r315, [%rd1064];
	// end inline asm
	// begin inline asm
	ld.global.cg.u32 %r316, [%rd1064];
	// end inline asm
	// begin inline asm
	ld.global.cg.u32 %r317, [%rd1064];
	// end inline asm
	// begin inline asm
	ld.global.cg.u32 %r318, [%rd1064];
	// end inline asm
	// begin inline asm
	ld.global.cg.u32 %r319, [%rd1064];
	// end inline asm
	// begin inline asm
	ld.global.cg.u32 %r320, [%rd1064];
	// end inline asm
	// begin inline asm
	ld.global.cg.u32 %r321, [%rd1064];
	// end inline asm
	// begin inline asm
	ld.global.cg.u32 %r322, [%rd1064];
	// end inline asm
	// begin inline asm
	ld.global.cg.u32 %r323, [%rd1064];
	// end inline asm
	// begin inline asm
	ld.global.cg.u32 %r324, [%rd1064];
	// end inline asm
	// begin inline asm
	ld.global.cg.u32 %r325, [%rd1064];
	// end inline asm
	// begin inline asm
	ld.global.cg.u32 %r326, [%rd1064];
	// end inline asm
	// begin inline asm
	ld.global.cg.u32 %r327, [%rd1064];
	// end inline asm
	// begin inline asm
	ld.global.cg.u32 %r328, [%rd1064];
	// end inline asm
	// begin inline asm
	ld.global.cg.u32 %r329, [%rd1064];
	// end inline asm
	// begin inline asm
	ld.global.cg.u32 %r330, [%rd1064];
	// end inline asm
	// begin inline asm
	ld.global.cg.u32 %r331, [%rd1064];
	// end inline asm
	// begin inline asm
	ld.global.cg.u32 %r332, [%rd1064];
	// end inline asm
	// begin inline asm
	ld.global.cg.u32 %r333, [%rd1064];
	// end inline asm
	// begin inline asm
	ld.global.cg.u32 %r334, [%rd1064];
	// end inline asm
	// begin inline asm
	ld.global.cg.u32 %r335, [%rd1064];
	// end inline asm
	// begin inline asm
	ld.global.cg.u32 %r336, [%rd1064];
	// end inline asm
	// begin inline asm
	ld.global.cg.u32 %r337, [%rd1064];
	// end inline asm
	// begin inline asm
	ld.global.cg.u32 %r338, [%rd1064];
	// end inline asm
	// begin inline asm
	ld.global.cg.u32 %r339, [%rd1064];
	// end inline asm
	// begin inline asm
	ld.global.cg.u32 %r340, [%rd1064];
	// end inline asm
	// begin inline asm
	ld.global.cg.u32 %r341, [%rd1064];
	// end inline asm
	// begin inline asm
	ld.global.cg.u32 %r342, [%rd1064];
	// end inline asm
	// begin inline asm
	ld.global.cg.u32 %r343, [%rd1064];
	// end inline asm
	// begin inline asm
	ld.global.cg.u32 %r344, [%rd1064];
	// end inline asm
	// begin inline asm
	ld.global.cg.u32 %r345, [%rd1064];
	// end inline asm
	// begin inline asm
	ld.global.cg.u32 %r346, [%rd1064];
	// end inline asm
	// begin inline asm
	ld.global.cg.u32 %r347, [%rd1064];
	// end inline asm
	// begin inline asm
	ld.global.cg.u32 %r348, [%rd1064];
	// end inline asm
	// begin inline asm
	ld.global.cg.u32 %r349, [%rd1064];
	// end inline asm
	// begin inline asm
	ld.global.cg.u32 %r350, [%rd1064];
	// end inline asm
	// begin inline asm
	ld.global.cg.u32 %r351, [%rd1064];
	// end inline asm
	// begin inline asm
	ld.global.cg.u32 %r352, [%rd1064];
	// end inline asm
	// begin inline asm
	ld.global.cg.u32 %r353, [%rd1064];
	// end inline asm
	// begin inline asm
	ld.global.cg.u32 %r354, [%rd1064];
	// end inline asm
	// begin inline asm
	ld.global.cg.u32 %r355, [%rd1064];
	// end inline asm
	// begin inline asm
	ld.global.cg.u32 %r356, [%rd1064];
	// end inline asm
	// begin inline asm
	ld.global.cg.u32 %r357, [%rd1064];
	// end inline asm
	// begin inline asm
	ld.global.cg.u32 %r358, [%rd1064];
	// end inline asm
	// begin inline asm
	ld.global.cg.u32 %r359, [%rd1064];
	// end inline asm
	// begin inline asm
	ld.global.cg.u32 %r360, [%rd1064];
	// end inline asm
	// begin inline asm
	ld.global.cg.u32 %r361, [%rd1064];
	// end inline asm
	// begin inline asm
	ld.global.cg.u32 %r362, [%rd1064];
	// end inline asm
	// begin inline asm
	ld.global.cg.u32 %r363, [%rd1064];
	// end inline asm
	// begin inline asm
	ld.global.cg.u32 %r364, [%rd1064];
	// end inline asm
	// begin inline asm
	ld.global.cg.u32 %r365, [%rd1064];
	// end inline asm
	// begin inline asm
	ld.global.cg.u32 %r366, [%rd1064];
	// end inline asm
	// begin inline asm
	ld.global.cg.u32 %r367, [%rd1064];
	// end inline asm
	// begin inline asm
	ld.global.cg.u32 %r368, [%rd1064];
	// end inline asm
	// begin inline asm
	ld.global.cg.u32 %r369, [%rd1064];
	// end inline asm
	// begin inline asm
	ld.global.cg.u32 %r370, [%rd1064];
	// end inline asm
	// begin inline asm
	ld.global.cg.u32 %r371, [%rd1064];
	// end inline asm
	// begin inline asm
	ld.global.cg.u32 %r372, [%rd1064];
	// end inline asm
	// begin inline asm
	ld.global.cg.u32 %r373, [%rd1064];
	// end inline asm
	// begin inline asm
	ld.global.cg.u32 %r374, [%rd1064];
	// end inline asm
	// begin inline asm
	ld.global.cg.u32 %r375, [%rd1064];
	// end inline asm
	// begin inline asm
	ld.global.cg.u32 %r376, [%rd1064];
	// end inline asm
	// begin inline asm
	ld.global.cg.u32 %r377, [%rd1064];
	// end inline asm
	// begin inline asm
	ld.global.cg.u32 %r378, [%rd1064];
	// end inline asm
	// begin inline asm
	ld.global.cg.u32 %r379, [%rd1064];
	// end inline asm
	// begin inline asm
	ld.global.cg.u32 %r380, [%rd1064];
	// end inline asm
	// begin inline asm
	ld.global.cg.u32 %r381, [%rd1064];
	// end inline asm
	// begin inline asm
	ld.global.cg.u32 %r382, [%rd1064];
	// end inline asm
	// begin inline asm
	ld.global.cg.u32 %r383, [%rd1064];
	// end inline asm
	// begin inline asm
	ld.global.cg.u32 %r384, [%rd1064];
	// end inline asm
	// begin inline asm
	ld.global.cg.u32 %r385, [%rd1064];
	// end inline asm
	// begin inline asm
	ld.global.cg.u32 %r386, [%rd1064];
	// end inline asm
	// begin inline asm
	ld.global.cg.u32 %r387, [%rd1064];
	// end inline asm
	// begin inline asm
	ld.global.cg.u32 %r388, [%rd1064];
	// end inline asm
	// begin inline asm
	ld.global.cg.u32 %r389, [%rd1064];
	// end inline asm
	// begin inline asm
	ld.global.cg.u32 %r390, [%rd1064];
	// end inline asm
	// begin inline asm
	ld.global.cg.u32 %r391, [%rd1064];
	// end inline asm
	// begin inline asm
	ld.global.cg.u32 %r392, [%rd1064];
	// end inline asm
	// begin inline asm
	ld.global.cg.u32 %r393, [%rd1064];
	// end inline asm
	// begin inline asm
	ld.global.cg.u32 %r394, [%rd1064];
	// end inline asm
	// begin inline asm
	ld.global.cg.u32 %r395, [%rd1064];
	// end inline asm
	// begin inline asm
	ld.global.cg.u32 %r396, [%rd1064];
	// end inline asm
	// begin inline asm
	ld.global.cg.u32 %r397, [%rd1064];
	// end inline asm
	// begin inline asm
	ld.global.cg.u32 %r398, [%rd1064];
	// end inline asm
	// begin inline asm
	ld.global.cg.u32 %r399, [%rd1064];
	// end inline asm
	// begin inline asm
	ld.global.cg.u32 %r400, [%rd1064];
	// end inline asm
	// begin inline asm
	ld.global.cg.u32 %r401, [%rd1064];
	// end inline asm
	// begin inline asm
	ld.global.cg.u32 %r402, [%rd1064];
	// end inline asm
	// begin inline asm
	ld.global.cg.u32 %r403, [%rd1064];
	// end inline asm
	// begin inline asm
	ld.global.cg.u32 %r404, [%rd1064];
	// end inline asm
	// begin inline asm
	ld.global.cg.u32 %r405, [%rd1064];
	// end inline asm
	// begin inline asm
	ld.global.cg.u32 %r406, [%rd1064];
	// end inline asm
	// begin inline asm
	ld.global.cg.u32 %r407, [%rd1064];
	// end inline asm
	// begin inline asm
	ld.global.cg.u32 %r408, [%rd1064];
	// end inline asm
	// begin inline asm
	ld.global.cg.u32 %r409, [%rd1064];
	// end inline asm
	// begin inline asm
	ld.global.cg.u32 %r410, [%rd1064];
	// end inline asm
	// begin inline asm
	ld.global.cg.u32 %r411, [%rd1064];
	// end inline asm
	// begin inline asm
	ld.global.cg.u32 %r412, [%rd1064];
	// end inline asm
	// begin inline asm
	ld.global.cg.u32 %r413, [%rd1064];
	// end inline asm
	// begin inline asm
	ld.global.cg.u32 %r414, [%rd1064];
	// end inline asm
	// begin inline asm
	ld.global.cg.u32 %r415, [%rd1064];
	// end inline asm
	// begin inline asm
	ld.global.cg.u32 %r416, [%rd1064];
	// end inline asm
	// begin inline asm
	ld.global.cg.u32 %r417, [%rd1064];
	// end inline asm
	// begin inline asm
	ld.global.cg.u32 %r418, [%rd1064];
	// end inline asm
	// begin inline asm
	ld.global.cg.u32 %r419, [%rd1064];
	// end inline asm
	// begin inline asm
	ld.global.cg.u32 %r420, [%rd1064];
	// end inline asm
	// begin inline asm
	ld.global.cg.u32 %r421, [%rd1064];
	// end inline asm
	// begin inline asm
	ld.global.cg.u32 %r422, [%rd1064];
	// end inline asm
	// begin inline asm
	ld.global.cg.u32 %r423, [%rd1064];
	// end inline asm
	// begin inline asm
	ld.global.cg.u32 %r424, [%rd1064];
	// end inline asm
	// begin inline asm
	ld.global.cg.u32 %r425, [%rd1064];
	// end inline asm
	// begin inline asm
	ld.global.cg.u32 %r426, [%rd1064];
	// end inline asm
	// begin inline asm
	ld.global.cg.u32 %r427, [%rd1064];
	// end inline asm
	// begin inline asm
	ld.global.cg.u32 %r428, [%rd1064];
	// end inline asm
	// begin inline asm
	ld.global.cg.u32 %r429, [%rd1064];
	// end inline asm
	// begin inline asm
	ld.global.cg.u32 %r430, [%rd1064];
	// end inline asm
	// begin inline asm
	ld.global.cg.u32 %r431, [%rd1064];
	// end inline asm
	// begin inline asm
	ld.global.cg.u32 %r432, [%rd1064];
	// end inline asm
	// begin inline asm
	ld.global.cg.u32 %r433, [%rd1064];
	// end inline asm
	// begin inline asm
	ld.global.cg.u32 %r434, [%rd1064];
	// end inline asm
	// begin inline asm
	ld.global.cg.u32 %r435, [%rd1064];
	// end inline asm
	// begin inline asm
	ld.global.cg.u32 %r436, [%rd1064];
	// end inline asm
	// begin inline asm
	ld.global.cg.u32 %r437, [%rd1064];
	// end inline asm
	// begin inline asm
	ld.global.cg.u32 %r438, [%rd1064];
	// end inline asm
	// begin inline asm
	ld.global.cg.u32 %r439, [%rd1064];
	// end inline asm
	// begin inline asm
	ld.global.cg.u32 %r440, [%rd1064];
	// end inline asm
	// begin inline asm
	ld.global.cg.u32 %r441, [%rd1064];
	// end inline asm
	// begin inline asm
	ld.global.cg.u32 %r442, [%rd1064];
	// end inline asm
	// begin inline asm
	ld.global.cg.u32 %r443, [%rd1064];
	// end inline asm
	// begin inline asm
	ld.global.cg.u32 %r444, [%rd1064];
	// end inline asm
	// begin inline asm
	ld.global.cg.u32 %r445, [%rd1064];
	// end inline asm
	// begin inline asm
	ld.global.cg.u32 %r446, [%rd1064];
	// end inline asm
	// begin inline asm
	ld.global.cg.u32 %r447, [%rd1064];
	// end inline asm
	// begin inline asm
	ld.global.cg.u32 %r448, [%rd1064];
	// end inline asm
	// begin inline asm
	ld.global.cg.u32 %r449, [%rd1064];
	// end inline asm
	// begin inline asm
	ld.global.cg.u32 %r450, [%rd1064];
	// end inline asm
	// begin inline asm
	ld.global.cg.u32 %r451, [%rd1064];
	// end inline asm
	// begin inline asm
	ld.global.cg.u32 %r452, [%rd1064];
	// end inline asm
	// begin inline asm
	ld.global.cg.u32 %r453, [%rd1064];
	// end inline asm
	// begin inline asm
	ld.global.cg.u32 %r454, [%rd1064];
	// end inline asm
	// begin inline asm
	ld.global.cg.u32 %r455, [%rd1064];
	// end inline asm
	// begin inline asm
	ld.global.cg.u32 %r456, [%rd1064];
	// end inline asm
	// begin inline asm
	ld.global.cg.u32 %r457, [%rd1064];
	// end inline asm
	// begin inline asm
	ld.global.cg.u32 %r458, [%rd1064];
	// end inline asm
	// begin inline asm
	ld.global.cg.u32 %r459, [%rd1064];
	// end inline asm
	// begin inline asm
	ld.global.cg.u32 %r460, [%rd1064];
	// end inline asm
	// begin inline asm
	ld.global.cg.u32 %r461, [%rd1064];
	// end inline asm
	// begin inline asm
	ld.global.cg.u32 %r462, [%rd1064];
	// end inline asm
	// begin inline asm
	ld.global.cg.u32 %r463, [%rd1064];
	// end inline asm
	// begin inline asm
	ld.global.cg.u32 %r464, [%rd1064];
	// end inline asm
	// begin inline asm
	ld.global.cg.u32 %r465, [%rd1064];
	// end inline asm
	// begin inline asm
	ld.global.cg.u32 %r466, [%rd1064];
	// end inline asm
	// begin inline asm
	ld.global.cg.u32 %r467, [%rd1064];
	// end inline asm
	// begin inline asm
	ld.global.cg.u32 %r468, [%rd1064];
	// end inline asm
	// begin inline asm
	ld.global.cg.u32 %r469, [%rd1064];
	// end inline asm
	// begin inline asm
	ld.global.cg.u32 %r470, [%rd1064];
	// end inline asm
	// begin inline asm
	ld.global.cg.u32 %r471, [%rd1064];
	// end inline asm
	// begin inline asm
	ld.global.cg.u32 %r472, [%rd1064];
	// end inline asm
	// begin inline asm
	ld.global.cg.u32 %r473, [%rd1064];
	// end inline asm
	// begin inline asm
	ld.global.cg.u32 %r474, [%rd1064];
	// end inline asm
	// begin inline asm
	ld.global.cg.u32 %r475, [%rd1064];
	// end inline asm
	// begin inline asm
	ld.global.cg.u32 %r476, [%rd1064];
	// end inline asm
	// begin inline asm
	ld.global.cg.u32 %r477, [%rd1064];
	// end inline asm
	// begin inline asm
	ld.global.cg.u32 %r478, [%rd1064];
	// end inline asm
	// begin inline asm
	ld.global.cg.u32 %r479, [%rd1064];
	// end inline asm
	// begin inline asm
	ld.global.cg.u32 %r480, [%rd1064];
	// end inline asm
	// begin inline asm
	ld.global.cg.u32 %r481, [%rd1064];
	// end inline asm
	// begin inline asm
	ld.global.cg.u32 %r482, [%rd1064];
	// end inline asm
	// begin inline asm
	ld.global.cg.u32 %r483, [%rd1064];
	// end inline asm
	// begin inline asm
	ld.global.cg.u32 %r484, [%rd1064];
	// end inline asm
	// begin inline asm
	ld.global.cg.u32 %r485, [%rd1064];
	// end inline asm
	// begin inline asm
	ld.global.cg.u32 %r486, [%rd1064];
	// end inline asm
	// begin inline asm
	ld.global.cg.u32 %r487, [%rd1064];
	// end inline asm
	// begin inline asm
	ld.global.cg.u32 %r488, [%rd1064];
	// end inline asm
	// begin inline asm
	ld.global.cg.u32 %r489, [%rd1064];
	// end inline asm
	// begin inline asm
	ld.global.cg.u32 %r490, [%rd1064];
	// end inline asm
	// begin inline asm
	ld.global.cg.u32 %r491, [%rd1064];
	// end inline asm
	// begin inline asm
	ld.global.cg.u32 %r492, [%rd1064];
	// end inline asm
	// begin inline asm
	ld.global.cg.u32 %r493, [%rd1064];
	// end inline asm
	// begin inline asm
	ld.global.cg.u32 %r494, [%rd1064];
	// end inline asm
	// begin inline asm
	ld.global.cg.u32 %r495, [%rd1064];
	// end inline asm
	// begin inline asm
	ld.global.cg.u32 %r496, [%rd1064];
	// end inline asm
	// begin inline asm
	ld.global.cg.u32 %r497, [%rd1064];
	// end inline asm
	// begin inline asm
	ld.global.cg.u32 %r498, [%rd1064];
	// end inline asm
	// begin inline asm
	ld.global.cg.u32 %r499, [%rd1064];
	// end inline asm
	// begin inline asm
	ld.global.cg.u32 %r500, [%rd1064];
	// end inline asm
	// begin inline asm
	ld.global.cg.u32 %r501, [%rd1064];
	// end inline asm
	// begin inline asm
	ld.global.cg.u32 %r502, [%rd1064];
	// end inline asm
	// begin inline asm
	ld.global.cg.u32 %r503, [%rd1064];
	// end inline asm
	// begin inline asm
	ld.global.cg.u32 %r504, [%rd1064];
	// end inline asm
	// begin inline asm
	ld.global.cg.u32 %r505, [%rd1064];
	// end inline asm
	// begin inline asm
	ld.global.cg.u32 %r506, [%rd1064];
	// end inline asm
	// begin inline asm
	ld.global.cg.u32 %r507, [%rd1064];
	// end inline asm
	// begin inline asm
	ld.global.cg.u32 %r508, [%rd1064];
	// end inline asm
	// begin inline asm
	ld.global.cg.u32 %r509, [%rd1064];
	// end inline asm
	// begin inline asm
	ld.global.cg.u32 %r510, [%rd1064];
	// end inline asm
	// begin inline asm
	ld.global.cg.u32 %r511, [%rd1064];
	// end inline asm
	// begin inline asm
	ld.global.cg.u32 %r512, [%rd1064];
	// end inline asm
	// begin inline asm
	ld.global.cg.u32 %r513, [%rd1064];
	// end inline asm
	// begin inline asm
	ld.global.cg.u32 %r514, [%rd1064];
	// end inline asm
	// begin inline asm
	ld.global.cg.u32 %r515, [%rd1064];
	// end inline asm
	// begin inline asm
	ld.global.cg.u32 %r516, [%rd1064];
	// end inline asm
	// begin inline asm
	ld.global.cg.u32 %r517, [%rd1064];
	// end inline asm
	// begin inline asm
	ld.global.cg.u32 %r518, [%rd1064];
	// end inline asm
	// begin inline asm
	ld.global.cg.u32 %r519, [%rd1064];
	// end inline asm
	// begin inline asm
	ld.global.cg.u32 %r520, [%rd1064];
	// end inline asm
	// begin inline asm
	ld.global.cg.u32 %r521, [%rd1064];
	// end inline asm
	// begin inline asm
	ld.global.cg.u32 %r522, [%rd1064];
	// end inline asm
	// begin inline asm
	ld.global.cg.u32 %r523, [%rd1064];
	// end inline asm
	// begin inline asm
	ld.global.cg.u32 %r524, [%rd1064];
	// end inline asm
	// begin inline asm
	ld.global.cg.u32 %r525, [%rd1064];
	// end inline asm
	// begin inline asm
	ld.global.cg.u32 %r526, [%rd1064];
	// end inline asm
	// begin inline asm
	ld.global.cg.u32 %r527, [%rd1064];
	// end inline asm
	// begin inline asm
	ld.global.cg.u32 %r528, [%rd1064];
	// end inline asm
	// begin inline asm
	ld.global.cg.u32 %r529, [%rd1064];
	// end inline asm
	// begin inline asm
	ld.global.cg.u32 %r530, [%rd1064];
	// end inline asm
	// begin inline asm
	ld.global.cg.u32 %r531, [%rd1064];
	// end inline asm
	// begin inline asm
	ld.global.cg.u32 %r532, [%rd1064];
	// end inline asm
	// begin inline asm
	ld.global.cg.u32 %r533, [%rd1064];
	// end inline asm
	// begin inline asm
	ld.global.cg.u32 %r534, [%rd1064];
	// end inline asm
	// begin inline asm
	ld.global.cg.u32 %r535, [%rd1064];
	// end inline asm
	// begin inline asm
	ld.global.cg.u32 %r536, [%rd1064];
	// end inline asm
	// begin inline asm
	ld.global.cg.u32 %r537, [%rd1064];
	// end inline asm
	// begin inline asm
	ld.global.cg.u32 %r538, [%rd1064];
	// end inline asm
	// begin inline asm
	ld.global.cg.u32 %r539, [%rd1064];
	// end inline asm
	// begin inline asm
	ld.global.cg.u32 %r540, [%rd1064];
	// end inline asm
	// begin inline asm
	ld.global.cg.u32 %r541, [%rd1064];
	// end inline asm
	// begin inline asm
	ld.global.cg.u32 %r542, [%rd1064];
	// end inline asm
	// begin inline asm
	ld.global.cg.u32 %r543, [%rd1064];
	// end inline asm
	// begin inline asm
	ld.global.cg.u32 %r544, [%rd1064];
	// end inline asm
	// begin inline asm
	ld.global.cg.u32 %r545, [%rd1064];
	// end inline asm
	// begin inline asm
	ld.global.cg.u32 %r546, [%rd1064];
	// end inline asm
	// begin inline asm
	ld.global.cg.u32 %r547, [%rd1064];
	// end inline asm
	// begin inline asm
	ld.global.cg.u32 %r548, [%rd1064];
	// end inline asm
	// begin inline asm
	ld.global.cg.u32 %r549, [%rd1064];
	// end inline asm
	// begin inline asm
	ld.global.cg.u32 %r550, [%rd1064];
	// end inline asm
	// begin inline asm
	ld.global.cg.u32 %r551, [%rd1064];
	// end inline asm
	// begin inline asm
	ld.global.cg.u32 %r552, [%rd1064];
	// end inline asm
	// begin inline asm
	ld.global.cg.u32 %r553, [%rd1064];
	// end inline asm
	// begin inline asm
	ld.global.cg.u32 %r554, [%rd1064];
	// end inline asm
	// begin inline asm
	ld.global.cg.u32 %r555, [%rd1064];
	// end inline asm
	// begin inline asm
	ld.global.cg.u32 %r556, [%rd1064];
	// end inline asm
	// begin inline asm
	ld.global.cg.u32 %r557, [%rd1064];
	// end inline asm
	// begin inline asm
	ld.global.cg.u32 %r558, [%rd1064];
	// end inline asm
	// begin inline asm
	ld.global.cg.u32 %r559, [%rd1064];
	// end inline asm
	// begin inline asm
	ld.global.cg.u32 %r560, [%rd1064];
	// end inline asm
	// begin inline asm
	ld.global.cg.u32 %r561, [%rd1064];
	// end inline asm
	// begin inline asm
	ld.global.cg.u32 %r562, [%rd1064];
	// end inline asm
	// begin inline asm
	ld.global.cg.u32 %r563, [%rd1064];
	// end inline asm
	// begin inline asm
	ld.global.cg.u32 %r564, [%rd1064];
	// end inline asm
	// begin inline asm
	ld.global.cg.u32 %r565, [%rd1064];
	// end inline asm
	// begin inline asm
	ld.global.cg.u32 %r566, [%rd1064];
	// end inline asm
	// begin inline asm
	ld.global.cg.u32 %r567, [%rd1064];
	// end inline asm
	// begin inline asm
	ld.global.cg.u32 %r568, [%rd1064];
	// end inline asm
	// begin inline asm
	ld.global.cg.u32 %r569, [%rd1064];
	// end inline asm
	// begin inline asm
	ld.global.cg.u32 %r570, [%rd1064];
	// end inline asm
	// begin inline asm
	ld.global.cg.u32 %r571, [%rd1064];
	// end inline asm
	// begin inline asm
	ld.global.cg.u32 %r572, [%rd1064];
	// end inline asm
	// begin inline asm
	ld.global.cg.u32 %r573, [%rd1064];
	// end inline asm
	// begin inline asm
	ld.global.cg.u32 %r574, [%rd1064];
	// end inline asm
	// begin inline asm
	ld.global.cg.u32 %r575, [%rd1064];
	// end inline asm
	// begin inline asm
	ld.global.cg.u32 %r576, [%rd1064];
	// end inline asm
	// begin inline asm
	ld.global.cg.u32 %r577, [%rd1064];
	// end inline asm
	// begin inline asm
	ld.global.cg.u32 %r578, [%rd1064];
	// end inline asm
	// begin inline asm
	ld.global.cg.u32 %r579, [%rd1064];
	// end inline asm
	// begin inline asm
	ld.global.cg.u32 %r580, [%rd1064];
	// end inline asm
	// begin inline asm
	ld.global.cg.u32 %r581, [%rd1064];
	// end inline asm
	// begin inline asm
	ld.global.cg.u32 %r582, [%rd1064];
	// end inline asm
	// begin inline asm
	ld.global.cg.u32 %r583, [%rd1064];
	// end inline asm
	// begin inline asm
	ld.global.cg.u32 %r584, [%rd1064];
	// end inline asm
	// begin inline asm
	ld.global.cg.u32 %r585, [%rd1064];
	// end inline asm
	// begin inline asm
	ld.global.cg.u32 %r586, [%rd1064];
	// end inline asm
	// begin inline asm
	ld.global.cg.u32 %r587, [%rd1064];
	// end inline asm
	// begin inline asm
	ld.global.cg.u32 %r588, [%rd1064];
	// end inline asm
	// begin inline asm
	ld.global.cg.u32 %r589, [%rd1064];
	// end inline asm
	// begin inline asm
	ld.global.cg.u32 %r590, [%rd1064];
	// end inline asm
	// begin inline asm
	ld.global.cg.u32 %r591, [%rd1064];
	// end inline asm
	// begin inline asm
	ld.global.cg.u32 %r592, [%rd1064];
	// end inline asm
	// begin inline asm
	ld.global.cg.u32 %r593, [%rd1064];
	// end inline asm
	// begin inline asm
	ld.global.cg.u32 %r594, [%rd1064];
	// end inline asm
	// begin inline asm
	ld.global.cg.u32 %r595, [%rd1064];
	// end inline asm
	// begin inline asm
	ld.global.cg.u32 %r596, [%rd1064];
	// end inline asm
	// begin inline asm
	ld.global.cg.u32 %r597, [%rd1064];
	// end inline asm
	// begin inline asm
	ld.global.cg.u32 %r598, [%rd1064];
	// end inline asm
	// begin inline asm
	ld.global.cg.u32 %r599, [%rd1064];
	// end inline asm
	// begin inline asm
	ld.global.cg.u32 %r600, [%rd1064];
	// end inline asm
	// begin inline asm
	ld.global.cg.u32 %r601, [%rd1064];
	// end inline asm
	// begin inline asm
	ld.global.cg.u32 %r602, [%rd1064];
	// end inline asm
	// begin inline asm
	ld.global.cg.u32 %r603, [%rd1064];
	// end inline asm
	// begin inline asm
	ld.global.cg.u32 %r604, [%rd1064];
	// end inline asm
	// begin inline asm
	ld.global.cg.u32 %r605, [%rd1064];
	// end inline asm
	// begin inline asm
	ld.global.cg.u32 %r606, [%rd1064];
	// end inline asm
	// begin inline asm
	ld.global.cg.u32 %r607, [%rd1064];
	// end inline asm
	// begin inline asm
	ld.global.cg.u32 %r608, [%rd1064];
	// end inline asm
	// begin inline asm
	ld.global.cg.u32 %r609, [%rd1064];
	// end inline asm
	// begin inline asm
	ld.global.cg.u32 %r610, [%rd1064];
	// end inline asm
	// begin inline asm
	ld.global.cg.u32 %r611, [%rd1064];
	// end inline asm
	// begin inline asm
	ld.global.cg.u32 %r612, [%rd1064];
	// end inline asm
	// begin inline asm
	ld.global.cg.u32 %r613, [%rd1064];
	// end inline asm
	// begin inline asm
	ld.global.cg.u32 %r614, [%rd1064];
	// end inline asm
	// begin inline asm
	ld.global.cg.u32 %r615, [%rd1064];
	// end inline asm
	// begin inline asm
	ld.global.cg.u32 %r616, [%rd1064];
	// end inline asm
	// begin inline asm
	ld.global.cg.u32 %r617, [%rd1064];
	// end inline asm
	// begin inline asm
	ld.global.cg.u32 %r618, [%rd1064];
	// end inline asm
	// begin inline asm
	ld.global.cg.u32 %r619, [%rd1064];
	// end inline asm
	// begin inline asm
	ld.global.cg.u32 %r620, [%rd1064];
	// end inline asm
	// begin inline asm
	ld.global.cg.u32 %r621, [%rd1064];
	// end inline asm
	// begin inline asm
	ld.global.cg.u32 %r622, [%rd1064];
	// end inline asm
	// begin inline asm
	ld.global.cg.u32 %r623, [%rd1064];
	// end inline asm
	// begin inline asm
	ld.global.cg.u32 %r624, [%rd1064];
	// end inline asm
	// begin inline asm
	ld.global.cg.u32 %r625, [%rd1064];
	// end inline asm
	// begin inline asm
	ld.global.cg.u32 %r626, [%rd1064];
	// end inline asm
	// begin inline asm
	ld.global.cg.u32 %r627, [%rd1064];
	// end inline asm
	// begin inline asm
	ld.global.cg.u32 %r628, [%rd1064];
	// end inline asm
	// begin inline asm
	ld.global.cg.u32 %r629, [%rd1064];
	// end inline asm
	// begin inline asm
	ld.global.cg.u32 %r630, [%rd1064];
	// end inline asm
	// begin inline asm
	ld.global.cg.u32 %r631, [%rd1064];
	// end inline asm
	// begin inline asm
	ld.global.cg.u32 %r632, [%rd1064];
	// end inline asm
	// begin inline asm
	ld.global.cg.u32 %r633, [%rd1064];
	// end inline asm
	// begin inline asm
	ld.global.cg.u32 %r634, [%rd1064];
	// end inline asm
	// begin inline asm
	ld.global.cg.u32 %r635, [%rd1064];
	// end inline asm
	// begin inline asm
	ld.global.cg.u32 %r636, [%rd1064];
	// end inline asm
	// begin inline asm
	ld.global.cg.u32 %r637, [%rd1064];
	// end inline asm
	// begin inline asm
	ld.global.cg.u32 %r638, [%rd1064];
	// end inline asm
	// begin inline asm
	ld.global.cg.u32 %r639, [%rd1064];
	// end inline asm
	// begin inline asm
	ld.global.cg.u32 %r640, [%rd1064];
	// end inline asm
	// begin inline asm
	ld.global.cg.u32 %r641, [%rd1064];
	// end inline asm
	// begin inline asm
	ld.global.cg.u32 %r642, [%rd1064];
	// end inline asm
	// begin inline asm
	ld.global.cg.u32 %r643, [%rd1064];
	// end inline asm
	// begin inline asm
	ld.global.cg.u32 %r644, [%rd1064];
	// end inline asm
	// begin inline asm
	ld.global.cg.u32 %r645, [%rd1064];
	// end inline asm
	// begin inline asm
	ld.global.cg.u32 %r646, [%rd1064];
	// end inline asm
	// begin inline asm
	ld.global.cg.u32 %r647, [%rd1064];
	// end inline asm
	// begin inline asm
	ld.global.cg.u32 %r648, [%rd1064];
	// end inline asm
	// begin inline asm
	ld.global.cg.u32 %r649, [%rd1064];
	// end inline asm
	// begin inline asm
	ld.global.cg.u32 %r650, [%rd1064];
	// end inline asm
	// begin inline asm
	ld.global.cg.u32 %r651, [%rd1064];
	// end inline asm
	// begin inline asm
	ld.global.cg.u32 %r652, [%rd1064];
	// end inline asm
	// begin inline asm
	ld.global.cg.u32 %r653, [%rd1064];
	// end inline asm
	// begin inline asm
	ld.global.cg.u32 %r654, [%rd1064];
	// end inline asm
	// begin inline asm
	ld.global.cg.u32 %r655, [%rd1064];
	// end inline asm
	// begin inline asm
	ld.global.cg.u32 %r656, [%rd1064];
	// end inline asm
	// begin inline asm
	ld.global.cg.u32 %r657, [%rd1064];
	// end inline asm
	// begin inline asm
	ld.global.cg.u32 %r658, [%rd1064];
	// end inline asm
	// begin inline asm
	ld.global.cg.u32 %r659, [%rd1064];
	// end inline asm
	// begin inline asm
	ld.global.cg.u32 %r660, [%rd1064];
	// end inline asm
	// begin inline asm
	ld.global.cg.u32 %r661, [%rd1064];
	// end inline asm
	// begin inline asm
	ld.global.cg.u32 %r662, [%rd1064];
	// end inline asm
	// begin inline asm
	ld.global.cg.u32 %r663, [%rd1064];
	// end inline asm
	// begin inline asm
	ld.global.cg.u32 %r664, [%rd1064];
	// end inline asm
	// begin inline asm
	ld.global.cg.u32 %r665, [%rd1064];
	// end inline asm
	// begin inline asm
	ld.global.cg.u32 %r666, [%rd1064];
	// end inline asm
	// begin inline asm
	ld.global.cg.u32 %r667, [%rd1064];
	// end inline asm
	// begin inline asm
	ld.global.cg.u32 %r668, [%rd1064];
	// end inline asm
	// begin inline asm
	ld.global.cg.u32 %r669, [%rd1064];
	// end inline asm
	// begin inline asm
	ld.global.cg.u32 %r670, [%rd1064];
	// end inline asm
	// begin inline asm
	ld.global.cg.u32 %r671, [%rd1064];
	// end inline asm
	// begin inline asm
	ld.global.cg.u32 %r672, [%rd1064];
	// end inline asm
	// begin inline asm
	ld.global.cg.u32 %r673, [%rd1064];
	// end inline asm
	// begin inline asm
	ld.global.cg.u32 %r674, [%rd1064];
	// end inline asm
	// begin inline asm
	ld.global.cg.u32 %r675, [%rd1064];
	// end inline asm
	// begin inline asm
	ld.global.cg.u32 %r676, [%rd1064];
	// end inline asm
	// begin inline asm
	ld.global.cg.u32 %r677, [%rd1064];
	// end inline asm
	// begin inline asm
	ld.global.cg.u32 %r678, [%rd1064];
	// end inline asm
	// begin inline asm
	ld.global.cg.u32 %r679, [%rd1064];
	// end inline asm
	// begin inline asm
	ld.global.cg.u32 %r680, [%rd1064];
	// end inline asm
	// begin inline asm
	ld.global.cg.u32 %r681, [%rd1064];
	// end inline asm
	// begin inline asm
	ld.global.cg.u32 %r682, [%rd1064];
	// end inline asm
	// begin inline asm
	ld.global.cg.u32 %r683, [%rd1064];
	// end inline asm
	// begin inline asm
	ld.global.cg.u32 %r684, [%rd1064];
	// end inline asm
	// begin inline asm
	ld.global.cg.u32 %r685, [%rd1064];
	// end inline asm
	// begin inline asm
	ld.global.cg.u32 %r686, [%rd1064];
	// end inline asm
	// begin inline asm
	ld.global.cg.u32 %r687, [%rd1064];
	// end inline asm
	// begin inline asm
	ld.global.cg.u32 %r688, [%rd1064];
	// end inline asm
	// begin inline asm
	ld.global.cg.u32 %r689, [%rd1064];
	// end inline asm
	// begin inline asm
	ld.global.cg.u32 %r690, [%rd1064];
	// end inline asm
	// begin inline asm
	ld.global.cg.u32 %r691, [%rd1064];
	// end inline asm
	// begin inline asm
	ld.global.cg.u32 %r692, [%rd1064];
	// end inline asm
	// begin inline asm
	ld.global.cg.u32 %r693, [%rd1064];
	// end inline asm
	// begin inline asm
	ld.global.cg.u32 %r694, [%rd1064];
	// end inline asm
	// begin inline asm
	ld.global.cg.u32 %r695, [%rd1064];
	// end inline asm
	// begin inline asm
	ld.global.cg.u32 %r696, [%rd1064];
	// end inline asm
	// begin inline asm
	ld.global.cg.u32 %r697, [%rd1064];
	// end inline asm
	// begin inline asm
	ld.global.cg.u32 %r698, [%rd1064];
	// end inline asm
	// begin inline asm
	ld.global.cg.u32 %r699, [%rd1064];
	// end inline asm
	// begin inline asm
	ld.global.cg.u32 %r700, [%rd1064];
	// end inline asm
	// begin inline asm
	ld.global.cg.u32 %r701, [%rd1064];
	// end inline asm
	// begin inline asm
	ld.global.cg.u32 %r702, [%rd1064];
	// end inline asm
	// begin inline asm
	ld.global.cg.u32 %r703, [%rd1064];
	// end inline asm
	// begin inline asm
	ld.global.cg.u32 %r704, [%rd1064];
	// end inline asm
	// begin inline asm
	ld.global.cg.u32 %r705, [%rd1064];
	// end inline asm
	// begin inline asm
	ld.global.cg.u32 %r706, [%rd1064];
	// end inline asm
	// begin inline asm
	ld.global.cg.u32 %r707, [%rd1064];
	// end inline asm
	// begin inline asm
	ld.global.cg.u32 %r708, [%rd1064];
	// end inline asm
	// begin inline asm
	ld.global.cg.u32 %r709, [%rd1064];
	// end inline asm
	// begin inline asm
	ld.global.cg.u32 %r710, [%rd1064];
	// end inline asm
	// begin inline asm
	ld.global.cg.u32 %r711, [%rd1064];
	// end inline asm
	// begin inline asm
	ld.global.cg.u32 %r712, [%rd1064];
	// end inline asm
	// begin inline asm
	ld.global.cg.u32 %r713, [%rd1064];
	// end inline asm
	// begin inline asm
	ld.global.cg.u32 %r714, [%rd1064];
	// end inline asm
	// begin inline asm
	ld.global.cg.u32 %r715, [%rd1064];
	// end inline asm
	// begin inline asm
	ld.global.cg.u32 %r716, [%rd1064];
	// end inline asm
	// begin inline asm
	ld.global.cg.u32 %r717, [%rd1064];
	// end inline asm
	// begin inline asm
	ld.global.cg.u32 %r718, [%rd1064];
	// end inline asm
	// begin inline asm
	ld.global.cg.u32 %r719, [%rd1064];
	// end inline asm
	// begin inline asm
	ld.global.cg.u32 %r720, [%rd1064];
	// end inline asm
	// begin inline asm
	ld.global.cg.u32 %r721, [%rd1064];
	// end inline asm
	// begin inline asm
	ld.global.cg.u32 %r722, [%rd1064];
	// end inline asm
	// begin inline asm
	ld.global.cg.u32 %r723, [%rd1064];
	// end inline asm
	// begin inline asm
	ld.global.cg.u32 %r724, [%rd1064];
	// end inline asm
	// begin inline asm
	ld.global.cg.u32 %r725, [%rd1064];
	// end inline asm
	// begin inline asm
	ld.global.cg.u32 %r726, [%rd1064];
	// end inline asm
	// begin inline asm
	ld.global.cg.u32 %r727, [%rd1064];
	// end inline asm
	// begin inline asm
	ld.global.cg.u32 %r728, [%rd1064];
	// end inline asm
	// begin inline asm
	ld.global.cg.u32 %r729, [%rd1064];
	// end inline asm
	// begin inline asm
	ld.global.cg.u32 %r730, [%rd1064];
	// end inline asm
	// begin inline asm
	ld.global.cg.u32 %r731, [%rd1064];
	// end inline asm
	// begin inline asm
	ld.global.cg.u32 %r732, [%rd1064];
	// end inline asm
	// begin inline asm
	ld.global.cg.u32 %r733, [%rd1064];
	// end inline asm
	// begin inline asm
	ld.global.cg.u32 %r734, [%rd1064];
	// end inline asm
	// begin inline asm
	ld.global.cg.u32 %r735, [%rd1064];
	// end inline asm
	// begin inline asm
	ld.global.cg.u32 %r736, [%rd1064];
	// end inline asm
	// begin inline asm
	ld.global.cg.u32 %r737, [%rd1064];
	// end inline asm
	// begin inline asm
	ld.global.cg.u32 %r738, [%rd1064];
	// end inline asm
	// begin inline asm
	ld.global.cg.u32 %r739, [%rd1064];
	// end inline asm
	// begin inline asm
	ld.global.cg.u32 %r740, [%rd1064];
	// end inline asm
	// begin inline asm
	ld.global.cg.u32 %r741, [%rd1064];
	// end inline asm
	// begin inline asm
	ld.global.cg.u32 %r742, [%rd1064];
	// end inline asm
	// begin inline asm
	ld.global.cg.u32 %r743, [%rd1064];
	// end inline asm
	// begin inline asm
	ld.global.cg.u32 %r744, [%rd1064];
	// end inline asm
	// begin inline asm
	ld.global.cg.u32 %r745, [%rd1064];
	// end inline asm
	// begin inline asm
	ld.global.cg.u32 %r746, [%rd1064];
	// end inline asm
	// begin inline asm
	ld.global.cg.u32 %r747, [%rd1064];
	// end inline asm
	// begin inline asm
	ld.global.cg.u32 %r748, [%rd1064];
	// end inline asm
	// begin inline asm
	ld.global.cg.u32 %r749, [%rd1064];
	// end inline asm
	// begin inline asm
	ld.global.cg.u32 %r750, [%rd1064];
	// end inline asm
	// begin inline asm
	ld.global.cg.u32 %r751, [%rd1064];
	// end inline asm
	// begin inline asm
	ld.global.cg.u32 %r752, [%rd1064];
	// end inline asm
	// begin inline asm
	ld.global.cg.u32 %r753, [%rd1064];
	// end inline asm
	// begin inline asm
	ld.global.cg.u32 %r754, [%rd1064];
	// end inline asm
	// begin inline asm
	ld.global.cg.u32 %r755, [%rd1064];
	// end inline asm
	// begin inline asm
	ld.global.cg.u32 %r756, [%rd1064];
	// end inline asm
	// begin inline asm
	ld.global.cg.u32 %r757, [%rd1064];
	// end inline asm
	// begin inline asm
	ld.global.cg.u32 %r758, [%rd1064];
	// end inline asm
	// begin inline asm
	ld.global.cg.u32 %r759, [%rd1064];
	// end inline asm
	// begin inline asm
	ld.global.cg.u32 %r760, [%rd1064];
	// end inline asm
	// begin inline asm
	ld.global.cg.u32 %r761, [%rd1064];
	// end inline asm
	// begin inline asm
	ld.global.cg.u32 %r762, [%rd1064];
	// end inline asm
	// begin inline asm
	ld.global.cg.u32 %r763, [%rd1064];
	// end inline asm
	// begin inline asm
	ld.global.cg.u32 %r764, [%rd1064];
	// end inline asm
	// begin inline asm
	ld.global.cg.u32 %r765, [%rd1064];
	// end inline asm
	// begin inline asm
	ld.global.cg.u32 %r766, [%rd1064];
	// end inline asm
	// begin inline asm
	ld.global.cg.u32 %r767, [%rd1064];
	// end inline asm
	// begin inline asm
	ld.global.cg.u32 %r768, [%rd1064];
	// end inline asm
	// begin inline asm
	ld.global.cg.u32 %r769, [%rd1064];
	// end inline asm
	// begin inline asm
	ld.global.cg.u32 %r770, [%rd1064];
	// end inline asm
	// begin inline asm
	ld.global.cg.u32 %r771, [%rd1064];
	// end inline asm
	// begin inline asm
	ld.global.cg.u32 %r772, [%rd1064];
	// end inline asm
	// begin inline asm
	ld.global.cg.u32 %r773, [%rd1064];
	// end inline asm
	// begin inline asm
	ld.global.cg.u32 %r774, [%rd1064];
	// end inline asm
	// begin inline asm
	ld.global.cg.u32 %r775, [%rd1064];
	// end inline asm
	// begin inline asm
	ld.global.cg.u32 %r776, [%rd1064];
	// end inline asm
	// begin inline asm
	ld.global.cg.u32 %r777, [%rd1064];
	// end inline asm
	// begin inline asm
	ld.global.cg.u32 %r778, [%rd1064];
	// end inline asm
	// begin inline asm
	ld.global.cg.u32 %r779, [%rd1064];
	// end inline asm
	// begin inline asm
	ld.global.cg.u32 %r780, [%rd1064];
	// end inline asm
	// begin inline asm
	ld.global.cg.u32 %r781, [%rd1064];
	// end inline asm
	// begin inline asm
	ld.global.cg.u32 %r782, [%rd1064];
	// end inline asm
	// begin inline asm
	ld.global.cg.u32 %r783, [%rd1064];
	// end inline asm
	// begin inline asm
	ld.global.cg.u32 %r784, [%rd1064];
	// end inline asm
	// begin inline asm
	ld.global.cg.u32 %r785, [%rd1064];
	// end inline asm
	// begin inline asm
	ld.global.cg.u32 %r786, [%rd1064];
	// end inline asm
	// begin inline asm
	ld.global.cg.u32 %r787, [%rd1064];
	// end inline asm
	// begin inline asm
	ld.global.cg.u32 %r788, [%rd1064];
	// end inline asm
	// begin inline asm
	ld.global.cg.u32 %r789, [%rd1064];
	// end inline asm
	// begin inline asm
	ld.global.cg.u32 %r790, [%rd1064];
	// end inline asm
	// begin inline asm
	ld.global.cg.u32 %r791, [%rd1064];
	// end inline asm
	// begin inline asm
	ld.global.cg.u32 %r792, [%rd1064];
	// end inline asm
	// begin inline asm
	ld.global.cg.u32 %r793, [%rd1064];
	// end inline asm
	// begin inline asm
	ld.global.cg.u32 %r794, [%rd1064];
	// end inline asm
	// begin inline asm
	ld.global.cg.u32 %r795, [%rd1064];
	// end inline asm
	// begin inline asm
	ld.global.cg.u32 %r796, [%rd1064];
	// end inline asm
	// begin inline asm
	ld.global.cg.u32 %r797, [%rd1064];
	// end inline asm
	// begin inline asm
	ld.global.cg.u32 %r798, [%rd1064];
	// end inline asm
	// begin inline asm
	ld.global.cg.u32 %r799, [%rd1064];
	// end inline asm
	// begin inline asm
	ld.global.cg.u32 %r800, [%rd1064];
	// end inline asm
	// begin inline asm
	ld.global.cg.u32 %r801, [%rd1064];
	// end inline asm
	// begin inline asm
	ld.global.cg.u32 %r802, [%rd1064];
	// end inline asm
	// begin inline asm
	ld.global.cg.u32 %r803, [%rd1064];
	// end inline asm
	// begin inline asm
	ld.global.cg.u32 %r804, [%rd1064];
	// end inline asm
	// begin inline asm
	ld.global.cg.u32 %r805, [%rd1064];
	// end inline asm
	// begin inline asm
	ld.global.cg.u32 %r806, [%rd1064];
	// end inline asm
	// begin inline asm
	ld.global.cg.u32 %r807, [%rd1064];
	// end inline asm
	// begin inline asm
	ld.global.cg.u32 %r808, [%rd1064];
	// end inline asm
	// begin inline asm
	ld.global.cg.u32 %r809, [%rd1064];
	// end inline asm
	// begin inline asm
	ld.global.cg.u32 %r810, [%rd1064];
	// end inline asm
	// begin inline asm
	ld.global.cg.u32 %r811, [%rd1064];
	// end inline asm
	// begin inline asm
	ld.global.cg.u32 %r812, [%rd1064];
	// end inline asm
	// begin inline asm
	ld.global.cg.u32 %r813, [%rd1064];
	// end inline asm
	// begin inline asm
	ld.global.cg.u32 %r814, [%rd1064];
	// end inline asm
	// begin inline asm
	ld.global.cg.u32 %r815, [%rd1064];
	// end inline asm
	// begin inline asm
	ld.global.cg.u32 %r816, [%rd1064];
	// end inline asm
	// begin inline asm
	ld.global.cg.u32 %r817, [%rd1064];
	// end inline asm
	// begin inline asm
	ld.global.cg.u32 %r818, [%rd1064];
	// end inline asm
	// begin inline asm
	ld.global.cg.u32 %r819, [%rd1064];
	// end inline asm
	// begin inline asm
	ld.global.cg.u32 %r820, [%rd1064];
	// end inline asm
	// begin inline asm
	ld.global.cg.u32 %r821, [%rd1064];
	// end inline asm
	// begin inline asm
	ld.global.cg.u32 %r822, [%rd1064];
	// end inline asm
	// begin inline asm
	ld.global.cg.u32 %r823, [%rd1064];
	// end inline asm
	// begin inline asm
	ld.global.cg.u32 %r824, [%rd1064];
	// end inline asm
	// begin inline asm
	ld.global.cg.u32 %r825, [%rd1064];
	// end inline asm
	// begin inline asm
	ld.global.cg.u32 %r826, [%rd1064];
	// end inline asm
	// begin inline asm
	ld.global.cg.u32 %r827, [%rd1064];
	// end inline asm
	// begin inline asm
	ld.global.cg.u32 %r828, [%rd1064];
	// end inline asm
	// begin inline asm
	ld.global.cg.u32 %r829, [%rd1064];
	// end inline asm
	// begin inline asm
	ld.global.cg.u32 %r830, [%rd1064];
	// end inline asm
	// begin inline asm
	ld.global.cg.u32 %r831, [%rd1064];
	// end inline asm
	// begin inline asm
	ld.global.cg.u32 %r832, [%rd1064];
	// end inline asm
	// begin inline asm
	ld.global.cg.u32 %r833, [%rd1064];
	// end inline asm
	// begin inline asm
	ld.global.cg.u32 %r834, [%rd1064];
	// end inline asm
	// begin inline asm
	ld.global.cg.u32 %r835, [%rd1064];
	// end inline asm
	// begin inline asm
	ld.global.cg.u32 %r836, [%rd1064];
	// end inline asm
	// begin inline asm
	ld.global.cg.u32 %r837, [%rd1064];
	// end inline asm
	// begin inline asm
	ld.global.cg.u32 %r838, [%rd1064];
	// end inline asm
	// begin inline asm
	ld.global.cg.u32 %r839, [%rd1064];
	// end inline asm
	// begin inline asm
	ld.global.cg.u32 %r840, [%rd1064];
	// end inline asm
	// begin inline asm
	ld.global.cg.u32 %r841, [%rd1064];
	// end inline asm
	// begin inline asm
	ld.global.cg.u32 %r842, [%rd1064];
	// end inline asm
	// begin inline asm
	ld.global.cg.u32 %r843, [%rd1064];
	// end inline asm
	// begin inline asm
	ld.global.cg.u32 %r844, [%rd1064];
	// end inline asm
	// begin inline asm
	ld.global.cg.u32 %r845, [%rd1064];
	// end inline asm
	// begin inline asm
	ld.global.cg.u32 %r846, [%rd1064];
	// end inline asm
	// begin inline asm
	ld.global.cg.u32 %r847, [%rd1064];
	// end inline asm
	// begin inline asm
	ld.global.cg.u32 %r848, [%rd1064];
	// end inline asm
	// begin inline asm
	ld.global.cg.u32 %r849, [%rd1064];
	// end inline asm
	// begin inline asm
	ld.global.cg.u32 %r850, [%rd1064];
	// end inline asm
	// begin inline asm
	ld.global.cg.u32 %r851, [%rd1064];
	// end inline asm
	// begin inline asm
	ld.global.cg.u32 %r852, [%rd1064];
	// end inline asm
	// begin inline asm
	ld.global.cg.u32 %r853, [%rd1064];
	// end inline asm
	// begin inline asm
	ld.global.cg.u32 %r854, [%rd1064];
	// end inline asm
	// begin inline asm
	ld.global.cg.u32 %r855, [%rd1064];
	// end inline asm
	// begin inline asm
	ld.global.cg.u32 %r856, [%rd1064];
	// end inline asm
	// begin inline asm
	ld.global.cg.u32 %r857, [%rd1064];
	// end inline asm
	// begin inline asm
	ld.global.cg.u32 %r858, [%rd1064];
	// end inline asm
	// begin inline asm
	ld.global.cg.u32 %r859, [%rd1064];
	// end inline asm
	// begin inline asm
	ld.global.cg.u32 %r860, [%rd1064];
	// end inline asm
	// begin inline asm
	ld.global.cg.u32 %r861, [%rd1064];
	// end inline asm
	// begin inline asm
	ld.global.cg.u32 %r862, [%rd1064];
	// end inline asm
	// begin inline asm
	ld.global.cg.u32 %r863, [%rd1064];
	// end inline asm
	// begin inline asm
	ld.global.cg.u32 %r864, [%rd1064];
	// end inline asm
	// begin inline asm
	ld.global.cg.u32 %r865, [%rd1064];
	// end inline asm
	// begin inline asm
	ld.global.cg.u32 %r866, [%rd1064];
	// end inline asm
	// begin inline asm
	ld.global.cg.u32 %r867, [%rd1064];
	// end inline asm
	// begin inline asm
	ld.global.cg.u32 %r868, [%rd1064];
	// end inline asm
	// begin inline asm
	ld.global.cg.u32 %r869, [%rd1064];
	// end inline asm
	// begin inline asm
	ld.global.cg.u32 %r870, [%rd1064];
	// end inline asm
	// begin inline asm
	ld.global.cg.u32 %r871, [%rd1064];
	// end inline asm
	// begin inline asm
	ld.global.cg.u32 %r872, [%rd1064];
	// end inline asm
	// begin inline asm
	ld.global.cg.u32 %r873, [%rd1064];
	// end inline asm
	// begin inline asm
	ld.global.cg.u32 %r874, [%rd1064];
	// end inline asm
	// begin inline asm
	ld.global.cg.u32 %r875, [%rd1064];
	// end inline asm
	// begin inline asm
	ld.global.cg.u32 %r876, [%rd1064];
	// end inline asm
	// begin inline asm
	ld.global.cg.u32 %r877, [%rd1064];
	// end inline asm
	// begin inline asm
	ld.global.cg.u32 %r878, [%rd1064];
	// end inline asm
	// begin inline asm
	ld.global.cg.u32 %r879, [%rd1064];
	// end inline asm
	// begin inline asm
	ld.global.cg.u32 %r880, [%rd1064];
	// end inline asm
	// begin inline asm
	ld.global.cg.u32 %r881, [%rd1064];
	// end inline asm
	// begin inline asm
	ld.global.cg.u32 %r882, [%rd1064];
	// end inline asm
	// begin inline asm
	ld.global.cg.u32 %r883, [%rd1064];
	// end inline asm
	// begin inline asm
	ld.global.cg.u32 %r884, [%rd1064];
	// end inline asm
	// begin inline asm
	ld.global.cg.u32 %r885, [%rd1064];
	// end inline asm
	// begin inline asm
	ld.global.cg.u32 %r886, [%rd1064];
	// end inline asm
	// begin inline asm
	ld.global.cg.u32 %r887, [%rd1064];
	// end inline asm
	// begin inline asm
	ld.global.cg.u32 %r888, [%rd1064];
	// end inline asm
	// begin inline asm
	ld.global.cg.u32 %r889, [%rd1064];
	// end inline asm
	// begin inline asm
	ld.global.cg.u32 %r890, [%rd1064];
	// end inline asm
	// begin inline asm
	ld.global.cg.u32 %r891, [%rd1064];
	// end inline asm
	// begin inline asm
	ld.global.cg.u32 %r892, [%rd1064];
	// end inline asm
	// begin inline asm
	ld.global.cg.u32 %r893, [%rd1064];
	// end inline asm
	// begin inline asm
	ld.global.cg.u32 %r894, [%rd1064];
	// end inline asm
	// begin inline asm
	ld.global.cg.u32 %r895, [%rd1064];
	// end inline asm
	// begin inline asm
	ld.global.cg.u32 %r896, [%rd1064];
	// end inline asm
	// begin inline asm
	ld.global.cg.u32 %r897, [%rd1064];
	// end inline asm
	// begin inline asm
	ld.global.cg.u32 %r898, [%rd1064];
	// end inline asm
	// begin inline asm
	ld.global.cg.u32 %r899, [%rd1064];
	// end inline asm
	// begin inline asm
	ld.global.cg.u32 %r900, [%rd1064];
	// end inline asm
	// begin inline asm
	ld.global.cg.u32 %r901, [%rd1064];
	// end inline asm
	// begin inline asm
	ld.global.cg.u32 %r902, [%rd1064];
	// end inline asm
	// begin inline asm
	ld.global.cg.u32 %r903, [%rd1064];
	// end inline asm
	// begin inline asm
	ld.global.cg.u32 %r904, [%rd1064];
	// end inline asm
	// begin inline asm
	ld.global.cg.u32 %r905, [%rd1064];
	// end inline asm
	// begin inline asm
	ld.global.cg.u32 %r906, [%rd1064];
	// end inline asm
	// begin inline asm
	ld.global.cg.u32 %r907, [%rd1064];
	// end inline asm
	// begin inline asm
	ld.global.cg.u32 %r908, [%rd1064];
	// end inline asm
	// begin inline asm
	ld.global.cg.u32 %r909, [%rd1064];
	// end inline asm
	// begin inline asm
	ld.global.cg.u32 %r910, [%rd1064];
	// end inline asm
	// begin inline asm
	ld.global.cg.u32 %r911, [%rd1064];
	// end inline asm
	// begin inline asm
	ld.global.cg.u32 %r912, [%rd1064];
	// end inline asm
	// begin inline asm
	ld.global.cg.u32 %r913, [%rd1064];
	// end inline asm
	// begin inline asm
	ld.global.cg.u32 %r914, [%rd1064];
	// end inline asm
	// begin inline asm
	ld.global.cg.u32 %r915, [%rd1064];
	// end inline asm
	// begin inline asm
	ld.global.cg.u32 %r916, [%rd1064];
	// end inline asm
	// begin inline asm
	ld.global.cg.u32 %r917, [%rd1064];
	// end inline asm
	// begin inline asm
	ld.global.cg.u32 %r918, [%rd1064];
	// end inline asm
	// begin inline asm
	ld.global.cg.u32 %r919, [%rd1064];
	// end inline asm
	// begin inline asm
	ld.global.cg.u32 %r920, [%rd1064];
	// end inline asm
	// begin inline asm
	ld.global.cg.u32 %r921, [%rd1064];
	// end inline asm
	// begin inline asm
	ld.global.cg.u32 %r922, [%rd1064];
	// end inline asm
	// begin inline asm
	ld.global.cg.u32 %r923, [%rd1064];
	// end inline asm
	// begin inline asm
	ld.global.cg.u32 %r924, [%rd1064];
	// end inline asm
	// begin inline asm
	ld.global.cg.u32 %r925, [%rd1064];
	// end inline asm
	// begin inline asm
	ld.global.cg.u32 %r926, [%rd1064];
	// end inline asm
	// begin inline asm
	ld.global.cg.u32 %r927, [%rd1064];
	// end inline asm
	// begin inline asm
	ld.global.cg.u32 %r928, [%rd1064];
	// end inline asm
	// begin inline asm
	ld.global.cg.u32 %r929, [%rd1064];
	// end inline asm
	// begin inline asm
	ld.global.cg.u32 %r930, [%rd1064];
	// end inline asm
	// begin inline asm
	ld.global.cg.u32 %r931, [%rd1064];
	// end inline asm
	// begin inline asm
	ld.global.cg.u32 %r932, [%rd1064];
	// end inline asm
	// begin inline asm
	ld.global.cg.u32 %r933, [%rd1064];
	// end inline asm
	// begin inline asm
	ld.global.cg.u32 %r934, [%rd1064];
	// end inline asm
	// begin inline asm
	ld.global.cg.u32 %r935, [%rd1064];
	// end inline asm
	// begin inline asm
	ld.global.cg.u32 %r936, [%rd1064];
	// end inline asm
	// begin inline asm
	ld.global.cg.u32 %r937, [%rd1064];
	// end inline asm
	// begin inline asm
	ld.global.cg.u32 %r938, [%rd1064];
	// end inline asm
	// begin inline asm
	ld.global.cg.u32 %r939, [%rd1064];
	// end inline asm
	// begin inline asm
	ld.global.cg.u32 %r940, [%rd1064];
	// end inline asm
	// begin inline asm
	ld.global.cg.u32 %r941, [%rd1064];
	// end inline asm
	// begin inline asm
	ld.global.cg.u32 %r942, [%rd1064];
	// end inline asm
	// begin inline asm
	ld.global.cg.u32 %r943, [%rd1064];
	// end inline asm
	// begin inline asm
	ld.global.cg.u32 %r944, [%rd1064];
	// end inline asm
	// begin inline asm
	ld.global.cg.u32 %r945, [%rd1064];
	// end inline asm
	// begin inline asm
	ld.global.cg.u32 %r946, [%rd1064];
	// end inline asm
	// begin inline asm
	ld.global.cg.u32 %r947, [%rd1064];
	// end inline asm
	// begin inline asm
	ld.global.cg.u32 %r948, [%rd1064];
	// end inline asm
	// begin inline asm
	ld.global.cg.u32 %r949, [%rd1064];
	// end inline asm
	// begin inline asm
	ld.global.cg.u32 %r950, [%rd1064];
	// end inline asm
	// begin inline asm
	ld.global.cg.u32 %r951, [%rd1064];
	// end inline asm
	// begin inline asm
	ld.global.cg.u32 %r952, [%rd1064];
	// end inline asm
	// begin inline asm
	ld.global.cg.u32 %r953, [%rd1064];
	// end inline asm
	// begin inline asm
	ld.global.cg.u32 %r954, [%rd1064];
	// end inline asm
	// begin inline asm
	ld.global.cg.u32 %r955, [%rd1064];
	// end inline asm
	// begin inline asm
	ld.global.cg.u32 %r956, [%rd1064];
	// end inline asm
	// begin inline asm
	ld.global.cg.u32 %r957, [%rd1064];
	// end inline asm
	// begin inline asm
	ld.global.cg.u32 %r958, [%rd1064];
	// end inline asm
	// begin inline asm
	ld.global.cg.u32 %r959, [%rd1064];
	// end inline asm
	// begin inline asm
	ld.global.cg.u32 %r960, [%rd1064];
	// end inline asm
	// begin inline asm
	ld.global.cg.u32 %r961, [%rd1064];
	// end inline asm
	// begin inline asm
	ld.global.cg.u32 %r962, [%rd1064];
	// end inline asm
	// begin inline asm
	ld.global.cg.u32 %r963, [%rd1064];
	// end inline asm
	// begin inline asm
	ld.global.cg.u32 %r964, [%rd1064];
	// end inline asm
	// begin inline asm
	ld.global.cg.u32 %r965, [%rd1064];
	// end inline asm
	// begin inline asm
	ld.global.cg.u32 %r966, [%rd1064];
	// end inline asm
	// begin inline asm
	ld.global.cg.u32 %r967, [%rd1064];
	// end inline asm
	// begin inline asm
	ld.global.cg.u32 %r968, [%rd1064];
	// end inline asm
	// begin inline asm
	ld.global.cg.u32 %r969, [%rd1064];
	// end inline asm
	// begin inline asm
	ld.global.cg.u32 %r970, [%rd1064];
	// end inline asm
	// begin inline asm
	ld.global.cg.u32 %r971, [%rd1064];
	// end inline asm
	// begin inline asm
	ld.global.cg.u32 %r972, [%rd1064];
	// end inline asm
	// begin inline asm
	ld.global.cg.u32 %r973, [%rd1064];
	// end inline asm
	// begin inline asm
	ld.global.cg.u32 %r974, [%rd1064];
	// end inline asm
	// begin inline asm
	ld.global.cg.u32 %r975, [%rd1064];
	// end inline asm
	// begin inline asm
	ld.global.cg.u32 %r976, [%rd1064];
	// end inline asm
	// begin inline asm
	ld.global.cg.u32 %r977, [%rd1064];
	// end inline asm
	// begin inline asm
	ld.global.cg.u32 %r978, [%rd1064];
	// end inline asm
	// begin inline asm
	ld.global.cg.u32 %r979, [%rd1064];
	// end inline asm
	// begin inline asm
	ld.global.cg.u32 %r980, [%rd1064];
	// end inline asm
	// begin inline asm
	ld.global.cg.u32 %r981, [%rd1064];
	// end inline asm
	// begin inline asm
	ld.global.cg.u32 %r982, [%rd1064];
	// end inline asm
	// begin inline asm
	ld.global.cg.u32 %r983, [%rd1064];
	// end inline asm
	// begin inline asm
	ld.global.cg.u32 %r984, [%rd1064];
	// end inline asm
	// begin inline asm
	ld.global.cg.u32 %r985, [%rd1064];
	// end inline asm
	// begin inline asm
	ld.global.cg.u32 %r986, [%rd1064];
	// end inline asm
	// begin inline asm
	ld.global.cg.u32 %r987, [%rd1064];
	// end inline asm
	// begin inline asm
	ld.global.cg.u32 %r988, [%rd1064];
	// end inline asm
	// begin inline asm
	ld.global.cg.u32 %r989, [%rd1064];
	// end inline asm
	// begin inline asm
	ld.global.cg.u32 %r990, [%rd1064];
	// end inline asm
	// begin inline asm
	ld.global.cg.u32 %r991, [%rd1064];
	// end inline asm
	// begin inline asm
	ld.global.cg.u32 %r992, [%rd1064];
	// end inline asm
	// begin inline asm
	ld.global.cg.u32 %r993, [%rd1064];
	// end inline asm
	// begin inline asm
	ld.global.cg.u32 %r994, [%rd1064];
	// end inline asm
	// begin inline asm
	ld.global.cg.u32 %r995, [%rd1064];
	// end inline asm
	// begin inline asm
	ld.global.cg.u32 %r996, [%rd1064];
	// end inline asm
	// begin inline asm
	ld.global.cg.u32 %r997, [%rd1064];
	// end inline asm
	// begin inline asm
	ld.global.cg.u32 %r998, [%rd1064];
	// end inline asm
	// begin inline asm
	ld.global.cg.u32 %r999, [%rd1064];
	// end inline asm
	// begin inline asm
	ld.global.cg.u32 %r1000, [%rd1064];
	// end inline asm
	// begin inline asm
	ld.global.cg.u32 %r1001, [%rd1064];
	// end inline asm
	// begin inline asm
	ld.global.cg.u32 %r1002, [%rd1064];
	// end inline asm
	// begin inline asm
	ld.global.cg.u32 %r1003, [%rd1064];
	// end inline asm
	// begin inline asm
	ld.global.cg.u32 %r1004, [%rd1064];
	// end inline asm
	// begin inline asm
	ld.global.cg.u32 %r1005, [%rd1064];
	// end inline asm
	// begin inline asm
	ld.global.cg.u32 %r1006, [%rd1064];
	// end inline asm
	// begin inline asm
	ld.global.cg.u32 %r1007, [%rd1064];
	// end inline asm
	// begin inline asm
	ld.global.cg.u32 %r1008, [%rd1064];
	// end inline asm
	// begin inline asm
	ld.global.cg.u32 %r1009, [%rd1064];
	// end inline asm
	// begin inline asm
	ld.global.cg.u32 %r1010, [%rd1064];
	// end inline asm
	// begin inline asm
	ld.global.cg.u32 %r1011, [%rd1064];
	// end inline asm
	// begin inline asm
	ld.global.cg.u32 %r1012, [%rd1064];
	// end inline asm
	// begin inline asm
	ld.global.cg.u32 %r1013, [%rd1064];
	// end inline asm
	// begin inline asm
	ld.global.cg.u32 %r1014, [%rd1064];
	// end inline asm
	// begin inline asm
	ld.global.cg.u32 %r1015, [%rd1064];
	// end inline asm
	// begin inline asm
	ld.global.cg.u32 %r1016, [%rd1064];
	// end inline asm
	// begin inline asm
	ld.global.cg.u32 %r1017, [%rd1064];
	// end inline asm
	// begin inline asm
	ld.global.cg.u32 %r1018, [%rd1064];
	// end inline asm
	// begin inline asm
	ld.global.cg.u32 %r1019, [%rd1064];
	// end inline asm
	// begin inline asm
	ld.global.cg.u32 %r1020, [%rd1064];
	// end inline asm
	// begin inline asm
	ld.global.cg.u32 %r1021, [%rd1064];
	// end inline asm
	// begin inline asm
	ld.global.cg.u32 %r1022, [%rd1064];
	// end inline asm
	// begin inline asm
	ld.global.cg.u32 %r1023, [%rd1064];
	// end inline asm
	// begin inline asm
	ld.global.cg.u32 %r1024, [%rd1064];
	// end inline asm
	// begin inline asm
	ld.global.cg.u32 %r1025, [%rd1064];
	// end inline asm
	// begin inline asm
	ld.global.cg.u32 %r1026, [%rd1064];
	// end inline asm
	// begin inline asm
	ld.global.cg.u32 %r1027, [%rd1064];
	// end inline asm
	// begin inline asm
	ld.global.cg.u32 %r1028, [%rd1064];
	// end inline asm
	// begin inline asm
	ld.global.cg.u32 %r1029, [%rd1064];
	// end inline asm
	// begin inline asm
	ld.global.cg.u32 %r1030, [%rd1064];
	// end inline asm
	// begin inline asm
	ld.global.cg.u32 %r1031, [%rd1064];
	// end inline asm
	// begin inline asm
	ld.global.cg.u32 %r1032, [%rd1064];
	// end inline asm
	// begin inline asm
	ld.global.cg.u32 %r1033, [%rd1064];
	// end inline asm
	// begin inline asm
	ld.global.cg.u32 %r1034, [%rd1064];
	// end inline asm
	// begin inline asm
	ld.global.cg.u32 %r1035, [%rd1064];
	// end inline asm
	// begin inline asm
	ld.global.cg.u32 %r1036, [%rd1064];
	// end inline asm
	// begin inline asm
	ld.global.cg.u32 %r1037, [%rd1064];
	// end inline asm
	// begin inline asm
	ld.global.cg.u32 %r1038, [%rd1064];
	// end inline asm
	// begin inline asm
	ld.global.cg.u32 %r1039, [%rd1064];
	// end inline asm
	// begin inline asm
	ld.global.cg.u32 %r1040, [%rd1064];
	// end inline asm
	// begin inline asm
	ld.global.cg.u32 %r1041, [%rd1064];
	// end inline asm
	// begin inline asm
	ld.global.cg.u32 %r1042, [%rd1064];
	// end inline asm
	// begin inline asm
	ld.global.cg.u32 %r1043, [%rd1064];
	// end inline asm
	// begin inline asm
	ld.global.cg.u32 %r1044, [%rd1064];
	// end inline asm
	// begin inline asm
	ld.global.cg.u32 %r1045, [%rd1064];
	// end inline asm
	// begin inline asm
	ld.global.cg.u32 %r1046, [%rd1064];
	// end inline asm
	// begin inline asm
	ld.global.cg.u32 %r1047, [%rd1064];
	// end inline asm
	// begin inline asm
	ld.global.cg.u32 %r1048, [%rd1064];
	// end inline asm
	// begin inline asm
	ld.global.cg.u32 %r1049, [%rd1064];
	// end inline asm
	// begin inline asm
	ld.global.cg.u32 %r1050, [%rd1064];
	// end inline asm
	// begin inline asm
	ld.global.cg.u32 %r1051, [%rd1064];
	// end inline asm
	// begin inline asm
	ld.global.cg.u32 %r1052, [%rd1064];
	// end inline asm
	// begin inline asm
	ld.global.cg.u32 %r1053, [%rd1064];
	// end inline asm
	// begin inline asm
	ld.global.cg.u32 %r1054, [%rd1064];
	// end inline asm
	// begin inline asm
	ld.global.cg.u32 %r1055, [%rd1064];
	// end inline asm
	// begin inline asm
	ld.global.cg.u32 %r1056, [%rd1064];
	// end inline asm
	// begin inline asm
	ld.global.cg.u32 %r1057, [%rd1064];
	// end inline asm
	// begin inline asm
	ld.global.cg.u32 %r1058, [%rd1064];
	// end inline asm
	// begin inline asm
	ld.global.cg.u32 %r1059, [%rd1064];
	// end inline asm
	// begin inline asm
	ld.global.cg.u32 %r1060, [%rd1064];
	// end inline asm
	// begin inline asm
	ld.global.cg.u32 %r1061, [%rd1064];
	// end inline asm
	// begin inline asm
	ld.global.cg.u32 %r1062, [%rd1064];
	// end inline asm
	// begin inline asm
	ld.global.cg.u32 %r1063, [%rd1064];
	// end inline asm
	// begin inline asm
	ld.global.cg.u32 %r1064, [%rd1064];
	// end inline asm
	// begin inline asm
	ld.global.cg.u32 %r1065, [%rd1064];
	// end inline asm
	// begin inline asm
	ld.global.cg.u32 %r1066, [%rd1064];
	// end inline asm
	// begin inline asm
	ld.global.cg.u32 %r1067, [%rd1064];
	// end inline asm
	// begin inline asm
	ld.global.cg.u32 %r1068, [%rd1064];
	// end inline asm
	// begin inline asm
	ld.global.cg.u32 %r1069, [%rd1064];
	// end inline asm
	// begin inline asm
	ld.global.cg.u32 %r1070, [%rd1064];
	// end inline asm
	// begin inline asm
	ld.global.cg.u32 %r1071, [%rd1064];
	// end inline asm
	// begin inline asm
	ld.global.cg.u32 %r1072, [%rd1064];
	// end inline asm
	// begin inline asm
	ld.global.cg.u32 %r1073, [%rd1064];
	// end inline asm
	// begin inline asm
	ld.global.cg.u32 %r1074, [%rd1064];
	// end inline asm
	// begin inline asm
	ld.global.cg.u32 %r1075, [%rd1064];
	// end inline asm
	// begin inline asm
	ld.global.cg.u32 %r1076, [%rd1064];
	// end inline asm
	// begin inline asm
	ld.global.cg.u32 %r1077, [%rd1064];
	// end inline asm
	// begin inline asm
	ld.global.cg.u32 %r1078, [%rd1064];
	// end inline asm
	// begin inline asm
	ld.global.cg.u32 %r1079, [%rd1064];
	// end inline asm
	// begin inline asm
	ld.global.cg.u32 %r1080, [%rd1064];
	// end inline asm
	// begin inline asm
	ld.global.cg.u32 %r1081, [%rd1064];
	// end inline asm
	// begin inline asm
	ld.global.cg.u32 %r1082, [%rd1064];
	// end inline asm
	// begin inline asm
	ld.global.cg.u32 %r1083, [%rd1064];
	// end inline asm
	// begin inline asm
	ld.global.cg.u32 %r1084, [%rd1064];
	// end inline asm
	// begin inline asm
	ld.global.cg.u32 %r1085, [%rd1064];
	// end inline asm
	// begin inline asm
	ld.global.cg.u32 %r1086, [%rd1064];
	// end inline asm
	// begin inline asm
	ld.global.cg.u32 %r1087, [%rd1064];
	// end inline asm
	// begin inline asm
	ld.global.cg.u32 %r1088, [%rd1064];
	// end inline asm
	// begin inline asm
	ld.global.cg.u32 %r1089, [%rd1064];
	// end inline asm
	// begin inline asm
	ld.global.cg.u32 %r1090, [%rd1064];
	// end inline asm
	// begin inline asm
	ld.global.cg.u32 %r1091, [%rd1064];
	// end inline asm
	// begin inline asm
	ld.global.cg.u32 %r1092, [%rd1064];
	// end inline asm
	// begin inline asm
	ld.global.cg.u32 %r1093, [%rd1064];
	// end inline asm
	// begin inline asm
	ld.global.cg.u32 %r1094, [%rd1064];
	// end inline asm
	// begin inline asm
	ld.global.cg.u32 %r1095, [%rd1064];
	// end inline asm
	// begin inline asm
	ld.global.cg.u32 %r1096, [%rd1064];
	// end inline asm
	// begin inline asm
	ld.global.cg.u32 %r1097, [%rd1064];
	// end inline asm
	// begin inline asm
	ld.global.cg.u32 %r1098, [%rd1064];
	// end inline asm
	// begin inline asm
	ld.global.cg.u32 %r1099, [%rd1064];
	// end inline asm
	// begin inline asm
	ld.global.cg.u32 %r1100, [%rd1064];
	// end inline asm
	// begin inline asm
	ld.global.cg.u32 %r1101, [%rd1064];
	// end inline asm
	// begin inline asm
	ld.global.cg.u32 %r1102, [%rd1064];
	// end inline asm
	// begin inline asm
	ld.global.cg.u32 %r1103, [%rd1064];
	// end inline asm
	// begin inline asm
	ld.global.cg.u32 %r1104, [%rd1064];
	// end inline asm
	// begin inline asm
	ld.global.cg.u32 %r1105, [%rd1064];
	// end inline asm
	// begin inline asm
	ld.global.cg.u32 %r1106, [%rd1064];
	// end inline asm
	// begin inline asm
	ld.global.cg.u32 %r1107, [%rd1064];
	// end inline asm
	// begin inline asm
	ld.global.cg.u32 %r1108, [%rd1064];
	// end inline asm
	// begin inline asm
	ld.global.cg.u32 %r1109, [%rd1064];
	// end inline asm
	// begin inline asm
	ld.global.cg.u32 %r1110, [%rd1064];
	// end inline asm
	// begin inline asm
	ld.global.cg.u32 %r1111, [%rd1064];
	// end inline asm
	// begin inline asm
	ld.global.cg.u32 %r1112, [%rd1064];
	// end inline asm
	// begin inline asm
	ld.global.cg.u32 %r1113, [%rd1064];
	// end inline asm
	// begin inline asm
	ld.global.cg.u32 %r1114, [%rd1064];
	// end inline asm
	// begin inline asm
	ld.global.cg.u32 %r1115, [%rd1064];
	// end inline asm
	// begin inline asm
	ld.global.cg.u32 %r1116, [%rd1064];
	// end inline asm
	// begin inline asm
	ld.global.cg.u32 %r1117, [%rd1064];
	// end inline asm
	// begin inline asm
	ld.global.cg.u32 %r1118, [%rd1064];
	// end inline asm
	// begin inline asm
	ld.global.cg.u32 %r1119, [%rd1064];
	// end inline asm
	// begin inline asm
	ld.global.cg.u32 %r1120, [%rd1064];
	// end inline asm
	// begin inline asm
	ld.global.cg.u32 %r1121, [%rd1064];
	// end inline asm
	// begin inline asm
	ld.global.cg.u32 %r1122, [%rd1064];
	// end inline asm
	// begin inline asm
	ld.global.cg.u32 %r1123, [%rd1064];
	// end inline asm
	// begin inline asm
	ld.global.cg.u32 %r1124, [%rd1064];
	// end inline asm
	// begin inline asm
	ld.global.cg.u32 %r1125, [%rd1064];
	// end inline asm
	// begin inline asm
	ld.global.cg.u32 %r1126, [%rd1064];
	// end inline asm
	// begin inline asm
	ld.global.cg.u32 %r1127, [%rd1064];
	// end inline asm
	// begin inline asm
	ld.global.cg.u32 %r1128, [%rd1064];
	// end inline asm
	// begin inline asm
	ld.global.cg.u32 %r1129, [%rd1064];
	// end inline asm
	// begin inline asm
	ld.global.cg.u32 %r1130, [%rd1064];
	// end inline asm
	// begin inline asm
	ld.global.cg.u32 %r1131, [%rd1064];
	// end inline asm
	// begin inline asm
	ld.global.cg.u32 %r1132, [%rd1064];
	// end inline asm
	// begin inline asm
	ld.global.cg.u32 %r1133, [%rd1064];
	// end inline asm
	// begin inline asm
	ld.global.cg.u32 %r1134, [%rd1064];
	// end inline asm
	// begin inline asm
	ld.global.cg.u32 %r1135, [%rd1064];
	// end inline asm
	// begin inline asm
	ld.global.cg.u32 %r1136, [%rd1064];
	// end inline asm
	// begin inline asm
	ld.global.cg.u32 %r1137, [%rd1064];
	// end inline asm
	// begin inline asm
	ld.global.cg.u32 %r1138, [%rd1064];
	// end inline asm
	// begin inline asm
	ld.global.cg.u32 %r1139, [%rd1064];
	// end inline asm
	// begin inline asm
	ld.global.cg.u32 %r1140, [%rd1064];
	// end inline asm
	// begin inline asm
	ld.global.cg.u32 %r1141, [%rd1064];
	// end inline asm
	// begin inline asm
	ld.global.cg.u32 %r1142, [%rd1064];
	// end inline asm
	// begin inline asm
	ld.global.cg.u32 %r1143, [%rd1064];
	// end inline asm
	// begin inline asm
	ld.global.cg.u32 %r1144, [%rd1064];
	// end inline asm
	// begin inline asm
	ld.global.cg.u32 %r1145, [%rd1064];
	// end inline asm
	// begin inline asm
	ld.global.cg.u32 %r1146, [%rd1064];
	// end inline asm
	// begin inline asm
	ld.global.cg.u32 %r1147, [%rd1064];
	// end inline asm
	// begin inline asm
	ld.global.cg.u32 %r1148, [%rd1064];
	// end inline asm
	// begin inline asm
	ld.global.cg.u32 %r1149, [%rd1064];
	// end inline asm
	// begin inline asm
	ld.global.cg.u32 %r1150, [%rd1064];
	// end inline asm
	// begin inline asm
	ld.global.cg.u32 %r1151, [%rd1064];
	// end inline asm
	// begin inline asm
	ld.global.cg.u32 %r1152, [%rd1064];
	// end inline asm
	// begin inline asm
	ld.global.cg.u32 %r1153, [%rd1064];
	// end inline asm
	// begin inline asm
	ld.global.cg.u32 %r1154, [%rd1064];
	// end inline asm
	// begin inline asm
	ld.global.cg.u32 %r1155, [%rd1064];
	// end inline asm
	// begin inline asm
	ld.global.cg.u32 %r1156, [%rd1064];
	// end inline asm
	// begin inline asm
	ld.global.cg.u32 %r1157, [%rd1064];
	// end inline asm
	// begin inline asm
	ld.global.cg.u32 %r1158, [%rd1064];
	// end inline asm
	// begin inline asm
	ld.global.cg.u32 %r1159, [%rd1064];
	// end inline asm
	// begin inline asm
	ld.global.cg.u32 %r1160, [%rd1064];
	// end inline asm
	// begin inline asm
	ld.global.cg.u32 %r1161, [%rd1064];
	// end inline asm
	// begin inline asm
	ld.global.cg.u32 %r1162, [%rd1064];
	// end inline asm
	// begin inline asm
	ld.global.cg.u32 %r1163, [%rd1064];
	// end inline asm
	// begin inline asm
	ld.global.cg.u32 %r1164, [%rd1064];
	// end inline asm
	// begin inline asm
	ld.global.cg.u32 %r1165, [%rd1064];
	// end inline asm
	// begin inline asm
	ld.global.cg.u32 %r1166, [%rd1064];
	// end inline asm
	// begin inline asm
	ld.global.cg.u32 %r1167, [%rd1064];
	// end inline asm
	// begin inline asm
	ld.global.cg.u32 %r1168, [%rd1064];
	// end inline asm
	// begin inline asm
	ld.global.cg.u32 %r1169, [%rd1064];
	// end inline asm
	// begin inline asm
	ld.global.cg.u32 %r1170, [%rd1064];
	// end inline asm
	// begin inline asm
	ld.global.cg.u32 %r1171, [%rd1064];
	// end inline asm
	// begin inline asm
	ld.global.cg.u32 %r1172, [%rd1064];
	// end inline asm
	// begin inline asm
	ld.global.cg.u32 %r1173, [%rd1064];
	// end inline asm
	// begin inline asm
	ld.global.cg.u32 %r1174, [%rd1064];
	// end inline asm
	// begin inline asm
	ld.global.cg.u32 %r1175, [%rd1064];
	// end inline asm
	// begin inline asm
	ld.global.cg.u32 %r1176, [%rd1064];
	// end inline asm
	// begin inline asm
	ld.global.cg.u32 %r1177, [%rd1064];
	// end inline asm
	// begin inline asm
	ld.global.cg.u32 %r1178, [%rd1064];
	// end inline asm
	// begin inline asm
	ld.global.cg.u32 %r1179, [%rd1064];
	// end inline asm
	// begin inline asm
	ld.global.cg.u32 %r1180, [%rd1064];
	// end inline asm
	// begin inline asm
	ld.global.cg.u32 %r1181, [%rd1064];
	// end inline asm
	// begin inline asm
	ld.global.cg.u32 %r1182, [%rd1064];
	// end inline asm
	// begin inline asm
	ld.global.cg.u32 %r1183, [%rd1064];
	// end inline asm
	// begin inline asm
	ld.global.cg.u32 %r1184, [%rd1064];
	// end inline asm
	// begin inline asm
	ld.global.cg.u32 %r1185, [%rd1064];
	// end inline asm
	// begin inline asm
	ld.global.cg.u32 %r1186, [%rd1064];
	// end inline asm
	// begin inline asm
	ld.global.cg.u32 %r1187, [%rd1064];
	// end inline asm
	// begin inline asm
	ld.global.cg.u32 %r1188, [%rd1064];
	// end inline asm
	// begin inline asm
	ld.global.cg.u32 %r1189, [%rd1064];
	// end inline asm
	// begin inline asm
	ld.global.cg.u32 %r1190, [%rd1064];
	// end inline asm
	// begin inline asm
	ld.global.cg.u32 %r1191, [%rd1064];
	// end inline asm
	// begin inline asm
	ld.global.cg.u32 %r1192, [%rd1064];
	// end inline asm
	// begin inline asm
	ld.global.cg.u32 %r1193, [%rd1064];
	// end inline asm
	// begin inline asm
	ld.global.cg.u32 %r1194, [%rd1064];
	// end inline asm
	// begin inline asm
	ld.global.cg.u32 %r1195, [%rd1064];
	// end inline asm
	// begin inline asm
	ld.global.cg.u32 %r1196, [%rd1064];
	// end inline asm
	// begin inline asm
	ld.global.cg.u32 %r1197, [%rd1064];
	// end inline asm
	// begin inline asm
	ld.global.cg.u32 %r1198, [%rd1064];
	// end inline asm
	// begin inline asm
	ld.global.cg.u32 %r1199, [%rd1064];
	// end inline asm
	// begin inline asm
	ld.global.cg.u32 %r1200, [%rd1064];
	// end inline asm
	// begin inline asm
	ld.global.cg.u32 %r1201, [%rd1064];
	// end inline asm
	// begin inline asm
	ld.global.cg.u32 %r1202, [%rd1064];
	// end inline asm
	// begin inline asm
	ld.global.cg.u32 %r1203, [%rd1064];
	// end inline asm
	// begin inline asm
	ld.global.cg.u32 %r1204, [%rd1064];
	// end inline asm
	// begin inline asm
	ld.global.cg.u32 %r1205, [%rd1064];
	// end inline asm
	// begin inline asm
	ld.global.cg.u32 %r1206, [%rd1064];
	// end inline asm
	// begin inline asm
	ld.global.cg.u32 %r1207, [%rd1064];
	// end inline asm
	// begin inline asm
	ld.global.cg.u32 %r1208, [%rd1064];
	// end inline asm
	// begin inline asm
	ld.global.cg.u32 %r1209, [%rd1064];
	// end inline asm
	// begin inline asm
	ld.global.cg.u32 %r1210, [%rd1064];
	// end inline asm
	// begin inline asm
	ld.global.cg.u32 %r1211, [%rd1064];
	// end inline asm
	// begin inline asm
	ld.global.cg.u32 %r1212, [%rd1064];
	// end inline asm
	// begin inline asm
	ld.global.cg.u32 %r1213, [%rd1064];
	// end inline asm
	// begin inline asm
	ld.global.cg.u32 %r1214, [%rd1064];
	// end inline asm
	// begin inline asm
	ld.global.cg.u32 %r1215, [%rd1064];
	// end inline asm
	// begin inline asm
	ld.global.cg.u32 %r1216, [%rd1064];
	// end inline asm
	// begin inline asm
	ld.global.cg.u32 %r1217, [%rd1064];
	// end inline asm
	mov.b32 	%r1218, 50000;
	// begin inline asm
	nanosleep.u32 %r1218;
	// end inline asm
	bar.sync 	0;
	setp.ne.s32 	%p4, %r41, %r1259;
	@%p4 bra 	$L__BB0_12;
	ld.param.u64 	%rd1080, [_Z12l2_bench_gpuIL11L2Operation0EEvPiS1_S1__param_0];
	and.b32  	%r1231, %r1, 31;
	setp.ne.s32 	%p5, %r1231, 0;
	// begin inline asm
	mov.u64 %rd1069, %clock64;
	// end inline asm
	shl.b32 	%r1232, %r1252, 13;
	or.b32  	%r1235, %r1232, %r1228;
	cvt.u64.u32 	%rd1072, %r1235;
	add.s64 	%rd1073, %rd1080, %rd1072;
	add.s64 	%rd1070, %rd1073, 512;
	// begin inline asm
	ld.global.u32 %r1229, [%rd1070];
	// end inline asm
	mov.u32 	%r1236, _ZZ12l2_bench_gpuIL11L2Operation0EEvPiS1_S1_E1x;
	add.s32 	%r1237, %r1236, %r1227;
	atom.shared.add.u32 	%r1238, [%r1237], %r1229;
	// begin inline asm
	mov.u64 %rd1071, %clock64;
	// end inline asm
	@%p5 bra 	$L__BB0_11;
	ld.param.u64 	%rd1082, [_Z12l2_bench_gpuIL11L2Operation0EEvPiS1_S1__param_1];
	cvt.u32.u64 	%r1239, %rd1069;
	cvt.u32.u64 	%r1240, %rd1071;
	sub.s32 	%r1241, %r1240, %r1239;
	shl.b32 	%r1242, %r1252, 2;
	mul.lo.s32 	%r1243, %r43, %r41;
	shl.b32 	%r1244, %r1243, 2;
	shr.u32 	%r1246, %r1, 5;
	add.s32 	%r1247, %r1244, %r1246;
	add.s32 	%r1248, %r1247, %r1242;
	cvta.to.global.u64 	%rd1074, %rd1082;
	mul.wide.s32 	%rd1075, %r1248, 4;
	add.s64 	%rd1076, %rd1074, %rd1075;
	st.global.u32 	[%rd1076], %r1241;
$L__BB0_11:
	bar.sync 	0;
$L__BB0_12:
	mov.b32 	%r1249, 50000;
	// begin inline asm
	nanosleep.u32 %r1249;
	// end inline asm
	bar.sync 	0;
	add.s32 	%r1259, %r1259, 1;
	setp.ne.s32 	%p6, %r1259, %r43;
	@%p6 bra 	$L__BB0_6;
	add.s32 	%r1252, %r1252, 1;
	setp.ne.s32 	%p7, %r1252, %r43;
	@%p7 bra 	$L__BB0_5;
	ret;

}


// ===== COMPILED SASS (sm_100) =====

	.target	sm_100

	.elftype	@"ET_EXEC"


//--------------------- .note.nv.tkinfo           --------------------------
	.section	.note.nv.tkinfo,"",@"SHT_NOTE"
	.sectionflags	@"SHF_NOTE_NV_TKINFO"
	.tkinfo
        /*0018*/ 	.word	0x00000002
        /*0030*/ 	.string	""
        /*0030*/ 	.string	"ptxas"
        /*0030*/ 	.string	"Cuda compilation tools, release 13.0, V13.0.88"
        /*0030*/ 	.string	"Build cuda_13.0.r13.0/compiler.36424714_0"
        /*0030*/ 	.string	"-arch sm_100 -m 64 "



//--------------------- .note.nv.cuinfo           --------------------------
	.section	.note.nv.cuinfo,"",@"SHT_NOTE"
	.sectionflags	@"SHF_NOTE_NV_CUINFO"
        /*0018*/ 	.short	0x0002
        /*001a*/ 	.short	0x0064
        /*001c*/ 	.short	0x0082
	.zero		2


//--------------------- .nv.info                  --------------------------
	.section	.nv.info,"",@"SHT_CUDA_INFO"
	.align	4


	//----- nvinfo : EIATTR_REGCOUNT
	.align		4
        /*0000*/ 	.byte	0x04, 0x2f
        /*0002*/ 	.short	(.L_13 - .L_12)
	.align		4
.L_12:
        /*0004*/ 	.word	index@(_Z12l2_bench_gpuIL11L2Operation0EEvPiS1_S1_)
        /*0008*/ 	.word	0x0000001f


	//----- nvinfo : EIATTR_FRAME_SIZE
	.align		4
.L_13:
        /*000c*/ 	.byte	0x04, 0x11
        /*000e*/ 	.short	(.L_15 - .L_14)
	.align		4
.L_14:
        /*0010*/ 	.word	index@(_Z12l2_bench_gpuIL11L2Operation0EEvPiS1_S1_)
        /*0014*/ 	.word	0x00000000


	//----- nvinfo : EIATTR_MIN_STACK_SIZE
	.align		4
.L_15:
        /*0018*/ 	.byte	0x04, 0x12
        /*001a*/ 	.short	(.L_17 - .L_16)
	.align		4
.L_16:
        /*001c*/ 	.word	index@(_Z12l2_bench_gpuIL11L2Operation0EEvPiS1_S1_)
        /*0020*/ 	.word	0x00000000
.L_17:


//--------------------- .nv.compat                --------------------------
	.section	.nv.compat,"",@"SHT_CUDA_COMPAT_INFO"
	.align	4
        /*0000*/ 	.byte	0x02, 0x09, 0x00, 0x00, 0x02, 0x02, 0x01, 0x00, 0x02, 0x05, 0x05, 0x00, 0x03, 0x07, 0x01, 0x01
        /*0010*/ 	.byte	0x02, 0x03, 0x00, 0x00, 0x02, 0x06, 0x01, 0x00, 0x04, 0x0b, 0x08, 0x00, 0x09, 0x00, 0x00, 0x00
        /*0020*/ 	.byte	0x00, 0x00, 0x00, 0x00


//--------------------- .nv.info._Z12l2_bench_gpuIL11L2Operation0EEvPiS1_S1_ --------------------------
	.section	.nv.info._Z12l2_bench_gpuIL11L2Operation0EEvPiS1_S1_,"",@"SHT_CUDA_INFO"
	.sectionflags	@""
	.align	4


	//----- nvinfo : EIATTR_CUDA_API_VERSION
	.align		4
        /*0000*/ 	.byte	0x04, 0x37
        /*0002*/ 	.short	(.L_19 - .L_18)
.L_18:
        /*0004*/ 	.word	0x00000082


	//----- nvinfo : EIATTR_KPARAM_INFO
	.align		4
.L_19:
        /*0008*/ 	.byte	0x04, 0x17
        /*000a*/ 	.short	(.L_21 - .L_20)
.L_20:
        /*000c*/ 	.word	0x00000000
        /*0010*/ 	.short	0x0002
        /*0012*/ 	.short	0x0010
        /*0014*/ 	.byte	0x00, 0xf5, 0x21, 0x00


	//----- nvinfo : EIATTR_KPARAM_INFO
	.align		4
.L_21:
        /*0018*/ 	.byte	0x04, 0x17
        /*001a*/ 	.short	(.L_23 - .L_22)
.L_22:
        /*001c*/ 	.word	0x00000000
        /*0020*/ 	.short	0x0001
        /*0022*/ 	.short	0x0008
        /*0024*/ 	.byte	0x00, 0xf5, 0x21, 0x00


	//----- nvinfo : EIATTR_KPARAM_INFO
	.align		4
.L_23:
        /*0028*/ 	.byte	0x04, 0x17
        /*002a*/ 	.short	(.L_25 - .L_24)
.L_24:
        /*002c*/ 	.word	0x00000000
        /*0030*/ 	.short	0x0000
        /*0032*/ 	.short	0x0000
        /*0034*/ 	.byte	0x00, 0xf5, 0x21, 0x00


	//----- nvinfo : EIATTR_SPARSE_MMA_MASK
	.align		4
.L_25:
        /*0038*/ 	.byte	0x03, 0x50
        /*003a*/ 	.short	0x0000


	//----- nvinfo : EIATTR_MAXREG_COUNT
	.align		4
        /*003c*/ 	.byte	0x03, 0x1b
        /*003e*/ 	.short	0x00ff


	//----- nvinfo : EIATTR_NUM_BARRIERS
	.align		4
        /*0040*/ 	.byte	0x02, 0x4c
        /*0042*/ 	.byte	0x01
	.zero		1


	//----- nvinfo : EIATTR_EXTERNS
	.align		4
        /*0044*/ 	.byte	0x04, 0x0f
        /*0046*/ 	.short	(.L_27 - .L_26)


	//   ....[0]....
	.align		4
.L_26:
        /*0048*/ 	.word	index@(__assertfail)


	//----- nvinfo : EIATTR_MERCURY_ISA_VERSION
	.align		4
.L_27:
        /*004c*/ 	.byte	0x03, 0x5f
        /*004e*/ 	.short	0x0101


	//----- nvinfo : EIATTR_VRC_CTA_INIT_COUNT
	.align		4
        /*0050*/ 	.byte	0x02, 0x4a
	.zero		1
	.zero		1


	//----- nvinfo : EIATTR_SYSCALL_OFFSETS
	.align		4
        /*0054*/ 	.byte	0x04, 0x46
        /*0056*/ 	.short	(.L_29 - .L_28)


	//   ....[0]....
.L_28:
        /*0058*/ 	.word	0x00000160


	//----- nvinfo : EIATTR_EXIT_INSTR_OFFSETS
	.align		4
.L_29:
        /*005c*/ 	.byte	0x04, 0x1c
        /*005e*/ 	.short	(.L_31 - .L_30)


	//   ....[0]....
.L_30:
        /*0060*/ 	.word	0x00001040


	//----- nvinfo : EIATTR_CRS_STACK_SIZE
	.align		4
.L_31:
        /*0064*/ 	.byte	0x04, 0x1e
        /*0066*/ 	.short	(.L_33 - .L_32)
.L_32:
        /*0068*/ 	.word	0x00000000


	//----- nvinfo : EIATTR_CBANK_PARAM_SIZE
	.align		4
.L_33:
        /*006c*/ 	.byte	0x03, 0x19
        /*006e*/ 	.short	0x0018


	//----- nvinfo : EIATTR_PARAM_CBANK
	.align		4
        /*0070*/ 	.byte	0x04, 0x0a
        /*0072*/ 	.short	(.L_35 - .L_34)
	.align		4
.L_34:
        /*0074*/ 	.word	index@(.nv.constant0._Z12l2_bench_gpuIL11L2Operation0EEvPiS1_S1_)
        /*0078*/ 	.short	0x0380
        /*007a*/ 	.short	0x0018


	//----- nvinfo : EIATTR_SW_WAR
	.align		4
.L_35:
        /*007c*/ 	.byte	0x04, 0x36
        /*007e*/ 	.short	(.L_37 - .L_36)
.L_36:
        /*0080*/ 	.word	0x00000008
.L_37:


//--------------------- .nv.callgraph             --------------------------
	.section	.nv.callgraph,"",@"SHT_CUDA_CALLGRAPH"
	.align	4
	.sectionentsize	8
	.align		4
        /*0000*/ 	.word	0x00000000
	.align		4
        /*0004*/ 	.word	0xffffffff
	.align		4
        /*0008*/ 	.word	index@(_Z12l2_bench_gpuIL11L2Operation0EEvPiS1_S1_)
	.align		4
        /*000c*/ 	.word	index@(__assertfail)
	.align		4
        /*0010*/ 	.word	0x00000000
	.align		4
        /*0014*/ 	.word	0xfffffffe
	.align		4
        /*0018*/ 	.word	0x00000000
	.align		4
        /*001c*/ 	.word	0xfffffffd
	.align		4
        /*0020*/ 	.word	0x00000000
	.align		4
        /*0024*/ 	.word	0xfffffffc


//--------------------- .nv.constant4             --------------------------
	.section	.nv.constant4,"a",@progbits
	.align	8
	.align		8
.nv.constant4:
        /*0000*/ 	.dword	__assertfail
	.align		8
        /*0008*/ 	.dword	precalc_xorwow_matrix
	.align		8
        /*0010*/ 	.dword	precalc_xorwow_offset_matrix
	.align		8
        /*0018*/ 	.dword	mrg32k3aM1
	.align		8
        /*0020*/ 	.dword	mrg32k3aM2
	.align		8
        /*0028*/ 	.dword	mrg32k3aM1SubSeq
	.align		8
        /*0030*/ 	.dword	mrg32k3aM2SubSeq
	.align		8
        /*0038*/ 	.dword	mrg32k3aM1Seq
	.align		8
        /*0040*/ 	.dword	mrg32k3aM2Seq
	.align		8
        /*0048*/ 	.dword	__unnamed_1
	.align		8
        /*0050*/ 	.dword	$str
	.align		8
        /*0058*/ 	.dword	$str$1


//--------------------- .nv.constant3             --------------------------
	.section	.nv.constant3,"a",@progbits
	.align	8
.nv.constant3:
	.type		__cr_lgamma_table,@object
	.size		__cr_lgamma_table,(.L_8 - __cr_lgamma_table)
__cr_lgamma_table:
        /*0000*/ 	.byte	0x00, 0x00, 0x00, 0x00, 0x00, 0x00, 0x00, 0x00, 0x00, 0x00, 0x00, 0x00, 0x00, 0x00, 0x00, 0x00
        /*0010*/ 	.byte	0xef, 0x39, 0xfa, 0xfe, 0x42, 0x2e, 0xe6, 0x3f, 0x02, 0x20, 0x2a, 0xfa, 0x0b, 0xab, 0xfc, 0x3f
        /*0020*/ 	.byte	0xf9, 0x2c, 0x92, 0x7c, 0xa7, 0x6c, 0x09, 0x40, 0xc9, 0x79, 0x44, 0x3c, 0x64, 0x26, 0x13, 0x40
        /*0030*/ 	.byte	0xca, 0x01, 0xcf, 0x3a, 0x27, 0x51, 0x1a, 0x40, 0x30, 0xcc, 0x2d, 0xf3, 0xe1, 0x0c, 0x21, 0x40
        /*0040*/ 	.byte	0x0d, 0xb7, 0xfc, 0x82, 0x8e, 0x35, 0x25, 0x40
.L_8:


//--------------------- .text._Z12l2_bench_gpuIL11L2Operation0EEvPiS1_S1_ --------------------------
	.section	.text._Z12l2_bench_gpuIL11L2Operation0EEvPiS1_S1_,"ax",@progbits
	.align	128
        .global         _Z12l2_bench_gpuIL11L2Operation0EEvPiS1_S1_
        .type           _Z12l2_bench_gpuIL11L2Operation0EEvPiS1_S1_,@function
        .size           _Z12l2_bench_gpuIL11L2Operation0EEvPiS1_S1_,(.L_x_7 - _Z12l2_bench_gpuIL11L2Operation0EEvPiS1_S1_)
        .other          _Z12l2_bench_gpuIL11L2Operation0EEvPiS1_S1_,@"STO_CUDA_ENTRY STV_DEFAULT"
_Z12l2_bench_gpuIL11L2Operation0EEvPiS1_S1_:
.text._Z12l2_bench_gpuIL11L2Operation0EEvPiS1_S1_:
[----:B------:R-:W0:Y:S01]  /*0000*/  LDC R1, c[0x0][0x37c] ;  /* 0x0000df00ff017b82 */ /* 0x000e220000000800 */
[----:B------:R-:W1:Y:S01]  /*0010*/  S2R R2, SR_VIRTUALSMID ;  /* 0x0000000000027919 */ /* 0x000e620000004300 */
[----:B------:R-:W2:Y:S01]  /*0020*/  LDCU UR4, c[0x0][0x2d0] ;  /* 0x00005a00ff0477ac */ /* 0x000ea20008000800 */
[----:B------:R-:W3:Y:S01]  /*0030*/  S2R R16, SR_TID.X ;  /* 0x0000000000107919 */ /* 0x000ee20000002100 */
[----:B------:R-:W2:Y:S02]  /*0040*/  LDCU UR36, c[0x0][0x370] ;  /* 0x00006e00ff2477ac */ /* 0x000ea40008000800 */
[----:B--2---:R-:W-:-:S09]  /*0050*/  UISETP.NE.AND UP0, UPT, UR4, UR36, UPT ;  /* 0x000000240400728c */ /* 0x004fd2000bf05270 */
[----:B------:R-:W-:Y:S05]  /*0060*/  BRA.U !UP0, `(.L_x_0) ;  /* 0x0000000108407547 */ /* 0x000fea000b800000 */
[----:B------:R-:W-:Y:S01]  /*0070*/  MOV R14, 0x0 ;  /* 0x00000000000e7802 */ /* 0x000fe20000000f00 */
[----:B------:R-:W2:Y:S01]  /*0080*/  LDCU.64 UR4, c[0x4][0x50] ;  /* 0x01000a00ff0477ac */ /* 0x000ea20008000a00 */
[----:B------:R-:W-:Y:S02]  /*0090*/  IMAD.MOV.U32 R8, RZ, RZ, 0x72 ;  /* 0x00000072ff087424 */ /* 0x000fe400078e00ff */
[----:B------:R-:W-:Y:S01]  /*00a0*/  IMAD.MOV.U32 R12, RZ, RZ, 0x1 ;  /* 0x00000001ff0c7424 */ /* 0x000fe200078e00ff */
[----:B------:R-:W4:Y:S01]  /*00b0*/  LDCU.64 UR6, c[0x4][0x58] ;  /* 0x01000b00ff0677ac */ /* 0x000f220008000a00 */
[----:B------:R-:W0:Y:S01]  /*00c0*/  LDC.64 R14, c[0x4][R14] ;  /* 0x010000000e0e7b82 */ /* 0x000e220000000a00 */
[----:B------:R-:W-:Y:S01]  /*00d0*/  IMAD.MOV.U32 R13, RZ, RZ, RZ ;  /* 0x000000ffff0d7224 */ /* 0x000fe200078e00ff */
[----:B------:R-:W5:Y:S01]  /*00e0*/  LDCU.64 UR8, c[0x4][0x48] ;  /* 0x01000900ff0877ac */ /* 0x000f620008000a00 */
[----:B--2---:R-:W-:Y:S02]  /*00f0*/  IMAD.U32 R4, RZ, RZ, UR4 ;  /* 0x00000004ff047e24 */ /* 0x004fe4000f8e00ff */
[----:B------:R-:W-:-:S02]  /*0100*/  IMAD.U32 R5, RZ, RZ, UR5 ;  /* 0x00000005ff057e24 */ /* 0x000fc4000f8e00ff */
[----:B----4-:R-:W-:Y:S02]  /*0110*/  IMAD.U32 R6, RZ, RZ, UR6 ;  /* 0x00000006ff067e24 */ /* 0x010fe4000f8e00ff */
[----:B------:R-:W-:Y:S02]  /*0120*/  IMAD.U32 R7, RZ, RZ, UR7 ;  /* 0x00000007ff077e24 */ /* 0x000fe4000f8e00ff */
[----:B-----5:R-:W-:Y:S02]  /*0130*/  IMAD.U32 R10, RZ, RZ, UR8 ;  /* 0x00000008ff0a7e24 */ /* 0x020fe4000f8e00ff */
[----:B------:R-:W-:-:S07]  /*0140*/  IMAD.U32 R11, RZ, RZ, UR9 ;  /* 0x00000009ff0b7e24 */ /* 0x000fce000f8e00ff */
[----:B------:R-:W-:-:S07]  /*0150*/  LEPC R20, `(.L_x_0) ;  /* 0x000000001014794e */ /* 0x000fce0000000000 */
[----:B01-3--:R-:W-:Y:S05]  /*0160*/  CALL.ABS.NOINC R14 ;  /* 0x000000000e007343 */ /* 0x00bfea0003c00000 */
.L_x_0:
[----:B------:R-:W2:Y:S01]  /*0170*/  LDC.64 R12, c[0x0][0x358] ;  /* 0x0000d600ff0c7b82 */ /* 0x000ea20000000a00 */
[C---:B---3--:R-:W-:Y:S02]  /*0180*/  ISETP.NE.AND P0, PT, R16.reuse, RZ, PT ;  /* 0x000000ff1000720c */ /* 0x048fe40003f05270 */
[----:B------:R-:W-:-:S05]  /*0190*/  LOP3.LUT R0, R16, 0xaad26b49, RZ, 0x3c, !PT ;  /* 0xaad26b4910007812 */ /* 0x000fca00078e3cff */
[----:B------:R-:W-:-:S06]  /*01a0*/  IMAD R0, R0, 0x4182bed5, RZ ;  /* 0x4182bed500007824 */ /* 0x000fcc00078e02ff */
[----:B------:R-:W-:Y:S05]  /*01b0*/  @P0 BRA `(.L_x_1) ;  /* 0x00000000001c0947 */ /* 0x000fea0003800000 */
[----:B------:R-:W3:Y:S01]  /*01c0*/  LDC.64 R4, c[0x0][0x380] ;  /* 0x0000e000ff047b82 */ /* 0x000ee20000000a00 */
[----:B--2---:R-:W-:Y:S01]  /*01d0*/  R2UR UR4, R12 ;  /* 0x000000000c0472ca */ /* 0x004fe200000e0000 */
[----:B------:R-:W-:Y:S01]  /*01e0*/  IMAD.MOV.U32 R3, RZ, RZ, 0x1 ;  /* 0x00000001ff037424 */ /* 0x000fe200078e00ff */
[----:B------:R-:W-:-:S05]  /*01f0*/  R2UR UR5, R13 ;  /* 0x000000000d0572ca */ /* 0x000fca00000e0000 */
[----:B------:R-:W2:Y:S08]  /*0200*/  LDC.64 R6, c[0x0][0x380] ;  /* 0x0000e000ff067b82 */ /* 0x000eb00000000a00 */
[----:B---3--:R3:W-:Y:S04]  /*0210*/  REDG.E.ADD.STRONG.GPU desc[UR4][R4.64], R3 ;  /* 0x000000030400798e */ /* 0x0087e8000c12e104 */
[----:B--2---:R3:W-:Y:S02]  /*0220*/  STG.E.STRONG.GPU desc[UR4][R6.64+0x4], R3 ;  /* 0x0000040306007986 */ /* 0x0047e4000c10f904 */
.L_x_1:
[----:B------:R-:W-:Y:S05]  /*0230*/  WARPSYNC.ALL ;  /* 0x0000000000007948 */ /* 0x000fea0003800000 */
[----:B------:R-:W-:Y:S01]  /*0240*/  BAR.SYNC.DEFER_BLOCKING 0x0 ;  /* 0x0000000000007b1d */ /* 0x000fe20000010000 */
[C---:B------:R-:W-:Y:S01]  /*0250*/  VIADD R16, R0.reuse, 0x583f19 ;  /* 0x00583f1900107836 */ /* 0x040fe20000000000 */
[C---:B---3--:R-:W-:Y:S01]  /*0260*/  LOP3.LUT R6, R0.reuse, 0x159a55e5, RZ, 0x3c, !PT ;  /* 0x159a55e500067812 */ /* 0x048fe200078e3cff */
[C---:B------:R-:W-:Y:S02]  /*0270*/  VIADD R7, R0.reuse, 0x75bcd15 ;  /* 0x075bcd1500077836 */ /* 0x040fe40000000000 */
[----:B------:R-:W-:-:S02]  /*0280*/  VIADD R8, R0, 0xd9f6dc18 ;  /* 0xd9f6dc1800087836 */ /* 0x000fc40000000000 */
[----:B------:R-:W-:Y:S02]  /*0290*/  IMAD.MOV.U32 R9, RZ, RZ, -0x23270784 ;  /* 0xdcd8f87cff097424 */ /* 0x000fe400078e00ff */
[----:B------:R-:W-:Y:S02]  /*02a0*/  IMAD.MOV.U32 R10, RZ, RZ, -0x75bd8fc ;  /* 0xf8a42704ff0a7424 */ /* 0x000fe400078e00ff */
[----:B------:R-:W-:Y:S01]  /*02b0*/  IMAD.MOV.U32 R11, RZ, RZ, RZ ;  /* 0x000000ffff0b7224 */ /* 0x000fe200078e00ff */
[----:B------:R-:W-:Y:S06]  /*02c0*/  BAR.SYNC.DEFER_BLOCKING 0x0 ;  /* 0x0000000000007b1d */ /* 0x000fec0000010000 */
.L_x_5:
[----:B-1----:R-:W-:-:S05]  /*02d0*/  UMOV UR4, URZ ;  /* 0x000000ff00047c82 */ /* 0x002fca0008000000 */
.L_x_4:
[----:B------:R-:W-:Y:S01]  /*02e0*/  IMAD.MOV.U32 R22, RZ, RZ, R7 ;  /* 0x000000ffff167224 */ /* 0x000fe200078e0007 */
[----:B------:R-:W3:Y:S01]  /*02f0*/  LDCU.64 UR6, c[0x0][0x390] ;  /* 0x00007200ff0677ac */ /* 0x000ee20008000a00 */
[--C-:B-1----:R-:W-:Y:S02]  /*0300*/  IMAD.MOV.U32 R4, RZ, RZ, R6.reuse ;  /* 0x000000ffff047224 */ /* 0x102fe400078e0006 */
[----:B------:R-:W-:Y:S01]  /*0310*/  IMAD.MOV.U32 R7, RZ, RZ, R6 ;  /* 0x000000ffff077224 */ /* 0x000fe200078e0006 */
[----:B------:R-:W-:Y:S01]  /*0320*/  UMOV UR5, 0x212e9e ;  /* 0x00212e9e00057882 */ /* 0x000fe20000000000 */
[--C-:B------:R-:W-:Y:S02]  /*0330*/  IMAD.MOV.U32 R3, RZ, RZ, R10.reuse ;  /* 0x000000ffff037224 */ /* 0x100fe400078e000a */
[----:B------:R-:W-:Y:S02]  /*0340*/  IMAD.MOV.U32 R6, RZ, RZ, R10 ;  /* 0x000000ffff067224 */ /* 0x000fe400078e000a */
[----:B------:R-:W-:-:S02]  /*0350*/  IMAD.MOV.U32 R0, RZ, RZ, R9 ;  /* 0x000000ffff007224 */ /* 0x000fc400078e0009 */
[----:B------:R-:W-:Y:S02]  /*0360*/  IMAD.MOV.U32 R10, RZ, RZ, R9 ;  /* 0x000000ffff0a7224 */ /* 0x000fe400078e0009 */
[----:B------:R-:W-:Y:S02]  /*0370*/  VIADD R23, R8, 0x212e9e ;  /* 0x00212e9e08177836 */ /* 0x000fe40000000000 */
[----:B------:R-:W-:Y:S02]  /*0380*/  IMAD.MOV.U32 R5, RZ, RZ, R22 ;  /* 0x000000ffff057224 */ /* 0x000fe400078e0016 */
[----:B------:R-:W-:-:S07]  /*0390*/  IMAD.MOV.U32 R9, RZ, RZ, R16 ;  /* 0x000000ffff097224 */ /* 0x000fce00078e0010 */
.L_x_2:
[----:B----4-:R-:W-:Y:S02]  /*03a0*/  SHF.R.U32.HI R14, RZ, 0x2, R5 ;  /* 0x00000002ff0e7819 */ /* 0x010fe40000011605 */
[----:B------:R-:W-:Y:S02]  /*03b0*/  SHF.R.U32.HI R17, RZ, 0x2, R4 ;  /* 0x00000002ff117819 */ /* 0x000fe40000011604 */
[----:B------:R-:W-:Y:S01]  /*03c0*/  LOP3.LUT R14, R14, R5, RZ, 0x3c, !PT ;  /* 0x000000050e0e7212 */ /* 0x000fe200078e3cff */
[----:B------:R-:W-:Y:S01]  /*03d0*/  IMAD.SHL.U32 R5, R16, 0x10, RZ ;  /* 0x0000001010057824 */ /* 0x000fe200078e00ff */
[----:B------:R-:W-:Y:S02]  /*03e0*/  LOP3.LUT R17, R17, R4, RZ, 0x3c, !PT ;  /* 0x0000000411117212 */ /* 0x000fe400078e3cff */
[----:B--2---:R-:W-:Y:S01]  /*03f0*/  R2UR UR8, R12 ;  /* 0x000000000c0872ca */ /* 0x004fe200000e0000 */
[----:B------:R-:W-:Y:S01]  /*0400*/  IMAD.SHL.U32 R15, R14, 0x2, RZ ;  /* 0x000000020e0f7824 */ /* 0x000fe200078e00ff */
[----:B------:R-:W-:-:S04]  /*0410*/  R2UR UR9, R13 ;  /* 0x000000000d0972ca */ /* 0x000fc800000e0000 */
[----:B------:R-:W-:-:S04]  /*0420*/  LOP3.LUT R5, R16, R5, R15, 0x96, !PT ;  /* 0x0000000510057212 */ /* 0x000fc800078e960f */
[----:B------:R-:W-:Y:S01]  /*0430*/  LOP3.LUT R18, R5, R14, RZ, 0x3c, !PT ;  /* 0x0000000e05127212 */ /* 0x000fe200078e3cff */
[----:B------:R-:W-:-:S04]  /*0440*/  IMAD.SHL.U32 R5, R17, 0x2, RZ ;  /* 0x0000000211057824 */ /* 0x000fc800078e00ff */
[----:B------:R-:W-:-:S05]  /*0450*/  IMAD.SHL.U32 R4, R18, 0x10, RZ ;  /* 0x0000001012047824 */ /* 0x000fca00078e00ff */
[----:B------:R-:W-:-:S04]  /*0460*/  LOP3.LUT R5, R17, R5, R4, 0x96, !PT ;  /* 0x0000000511057212 */ /* 0x000fc800078e9604 */
[----:B------:R-:W-:-:S04]  /*0470*/  LOP3.LUT R24, R5, R18, RZ, 0x3c, !PT ;  /* 0x0000001205187212 */ /* 0x000fc800078e3cff */
[----:B------:R-:W-:-:S05]  /*0480*/  IADD3 R4, PT, PT, R23, -0x161f14, R24 ;  /* 0xffe9e0ec17047810 */ /* 0x000fca0007ffe018 */
[----:B------:R-:W-:-:S05]  /*0490*/  IMAD.HI.U32 R5, R4, 0x51eb851f, RZ ;  /* 0x51eb851f04057827 */ /* 0x000fca00078e00ff */
[----:B------:R-:W-:-:S05]  /*04a0*/  SHF.R.U32.HI R5, RZ, 0x16, R5 ;  /* 0x00000016ff057819 */ /* 0x000fca0000011605 */
[----:B------:R-:W-:-:S05]  /*04b0*/  IMAD R5, R5, -0xc80000, R4 ;  /* 0xff38000005057824 */ /* 0x000fca00078e0204 */
[----:B---3--:R-:W-:-:S05]  /*04c0*/  LEA R4, P0, R5, UR6, 0x3 ;  /* 0x0000000605047c11 */ /* 0x008fca000f8018ff */
[----:B------:R-:W-:-:S06]  /*04d0*/  IMAD.X R5, RZ, RZ, UR7, P0 ;  /* 0x00000007ff057e24 */ /* 0x000fcc00080e06ff */
[----:B------:R-:W2:Y:S01]  /*04e0*/  LDG.E.64.STRONG.GPU R4, desc[UR8][R4.64] ;  /* 0x0000000804047981 */ /* 0x000ea2000c1efb00 */
[----:B------:R-:W-:Y:S02]  /*04f0*/  SHF.R.U32.HI R14, RZ, 0x2, R3 ;  /* 0x00000002ff0e7819 */ /* 0x000fe40000011603 */
[----:B------:R-:W-:Y:S02]  /*0500*/  SHF.R.U32.HI R17, RZ, 0x2, R0 ;  /* 0x00000002ff117819 */ /* 0x000fe40000011600 */
[----:B------:R-:W-:Y:S01]  /*0510*/  LOP3.LUT R14, R14, R3, RZ, 0x3c, !PT ;  /* 0x000000030e0e7212 */ /* 0x000fe200078e3cff */
[----:B------:R-:W-:Y:S01]  /*0520*/  IMAD.SHL.U32 R3, R24, 0x10, RZ ;  /* 0x0000001018037824 */ /* 0x000fe200078e00ff */
[----:B------:R-:W-:Y:S02]  /*0530*/  LOP3.LUT R17, R17, R0, RZ, 0x3c, !PT ;  /* 0x0000000011117212 */ /* 0x000fe400078e3cff */
[----:B------:R-:W-:Y:S01]  /*0540*/  R2UR UR10, R12 ;  /* 0x000000000c0a72ca */ /* 0x000fe200000e0000 */
[----:B------:R-:W-:Y:S01]  /*0550*/  IMAD.SHL.U32 R15, R14, 0x2, RZ ;  /* 0x000000020e0f7824 */ /* 0x000fe200078e00ff */
[----:B------:R-:W-:Y:S01]  /*0560*/  R2UR UR11, R13 ;  /* 0x000000000d0b72ca */ /* 0x000fe200000e0000 */
[----:B------:R-:W-:-:S03]  /*0570*/  IMAD.SHL.U32 R0, R17, 0x2, RZ ;  /* 0x0000000211007824 */ /* 0x000fc600078e00ff */
[----:B------:R-:W-:Y:S02]  /*0580*/  LOP3.LUT R3, R14, R15, R3, 0x96, !PT ;  /* 0x0000000f0e037212 */ /* 0x000fe400078e9603 */
[----:B------:R-:W-:Y:S02]  /*0590*/  SHF.R.U32.HI R15, RZ, 0x2, R16 ;  /* 0x00000002ff0f7819 */ /* 0x000fe40000011610 */
[----:B------:R-:W-:Y:S02]  /*05a0*/  LOP3.LUT R26, R3, R24, RZ, 0x3c, !PT ;  /* 0x00000018031a7212 */ /* 0x000fe400078e3cff */
[----:B------:R-:W-:-:S03]  /*05b0*/  LOP3.LUT R15, R15, R16, RZ, 0x3c, !PT ;  /* 0x000000100f0f7212 */ /* 0x000fc600078e3cff */
[----:B------:R-:W-:-:S05]  /*05c0*/  IMAD.SHL.U32 R3, R26, 0x10, RZ ;  /* 0x000000101a037824 */ /* 0x000fca00078e00ff */
[----:B------:R-:W-:Y:S01]  /*05d0*/  LOP3.LUT R0, R26, R3, R0, 0x96, !PT ;  /* 0x000000031a007212 */ /* 0x000fe200078e9600 */
[----:B------:R-:W-:-:S03]  /*05e0*/  IMAD.SHL.U32 R3, R15, 0x2, RZ ;  /* 0x000000020f037824 */ /* 0x000fc600078e00ff */
[----:B------:R-:W-:-:S05]  /*05f0*/  LOP3.LUT R20, R0, R17, RZ, 0x3c, !PT ;  /* 0x0000001100147212 */ /* 0x000fca00078e3cff */
[----:B------:R-:W-:-:S05]  /*0600*/  IMAD.SHL.U32 R0, R20, 0x10, RZ ;  /* 0x0000001014007824 */ /* 0x000fca00078e00ff */
[----:B------:R-:W-:-:S04]  /*0610*/  LOP3.LUT R3, R15, R3, R0, 0x96, !PT ;  /* 0x000000030f037212 */ /* 0x000fc800078e9600 */
[----:B------:R-:W-:Y:S02]  /*0620*/  LOP3.LUT R0, R3, R20, RZ, 0x3c, !PT ;  /* 0x0000001403007212 */ /* 0x000fe400078e3cff */
[C---:B------:R-:W-:Y:S02]  /*0630*/  IADD3 R3, PT, PT, R23.reuse, -0x1ba6d9, R18 ;  /* 0xffe4592717037810 */ /* 0x040fe40007ffe012 */
[----:B------:R-:W-:-:S03]  /*0640*/  IADD3 R15, PT, PT, R23, -0x587c5, R0 ;  /* 0xfffa783b170f7810 */ /* 0x000fc60007ffe000 */
[----:B------:R-:W-:-:S04]  /*0650*/  IMAD.HI.U32 R14, R3, 0x51eb851f, RZ ;  /* 0x51eb851f030e7827 */ /* 0x000fc800078e00ff */
[----:B------:R-:W-:Y:S01]  /*0660*/  IMAD.HI.U32 R16, R15, 0x51eb851f, RZ ;  /* 0x51eb851f0f107827 */ /* 0x000fe200078e00ff */
[----:B------:R-:W-:-:S04]  /*0670*/  SHF.R.U32.HI R14, RZ, 0x16, R14 ;  /* 0x00000016ff0e7819 */ /* 0x000fc8000001160e */
[----:B------:R-:W-:Y:S01]  /*0680*/  SHF.R.U32.HI R16, RZ, 0x16, R16 ;  /* 0x00000016ff107819 */ /* 0x000fe20000011610 */
[----:B------:R-:W-:Y:S01]  /*0690*/  IMAD R14, R14, -0xc80000, R3 ;  /* 0xff3800000e0e7824 */ /* 0x000fe200078e0203 */
[----:B------:R-:W-:-:S03]  /*06a0*/  IADD3 R3, PT, PT, R23, -0x10974f, R26 ;  /* 0xffef68b117037810 */ /* 0x000fc60007ffe01a */
[----:B------:R-:W-:Y:S01]  /*06b0*/  IMAD R16, R16, -0xc80000, R15 ;  /* 0xff38000010107824 */ /* 0x000fe200078e020f */
[----:B------:R-:W-:-:S04]  /*06c0*/  LEA R14, P0, R14, UR6, 0x3 ;  /* 0x000000060e0e7c11 */ /* 0x000fc8000f8018ff */
[----:B------:R-:W-:Y:S01]  /*06d0*/  LEA R16, P1, R16, UR6, 0x3 ;  /* 0x0000000610107c11 */ /* 0x000fe2000f8218ff */
[----:B------:R-:W-:-:S04]  /*06e0*/  IMAD.X R15, RZ, RZ, UR7, P0 ;  /* 0x00000007ff0f7e24 */ /* 0x000fc800080e06ff */
[----:B------:R-:W-:Y:S01]  /*06f0*/  IMAD.X R17, RZ, RZ, UR7, P1 ;  /* 0x00000007ff117e24 */ /* 0x000fe200088e06ff */
[----:B--2---:R-:W-:-:S05]  /*0700*/  LOP3.LUT R4, R4, R3, RZ, 0x3c, !PT ;  /* 0x0000000304047212 */ /* 0x004fca00078e3cff */
[----:B------:R2:W-:Y:S04]  /*0710*/  STG.E.64.STRONG.GPU desc[UR8][R14.64], R4 ;  /* 0x000000040e007986 */ /* 0x0005e8000c10fb08 */
[----:B------:R-:W3:Y:S01]  /*0720*/  LDG.E.64.STRONG.GPU R16, desc[UR10][R16.64] ;  /* 0x0000000a10107981 */ /* 0x000ee2000c1efb00 */
[----:B------:R-:W-:Y:S02]  /*0730*/  SHF.R.U32.HI R3, RZ, 0x2, R18 ;  /* 0x00000002ff037819 */ /* 0x000fe40000011612 */
[----:B------:R-:W-:Y:S02]  /*0740*/  SHF.R.U32.HI R21, RZ, 0x2, R24 ;  /* 0x00000002ff157819 */ /* 0x000fe40000011618 */
[----:B------:R-:W-:Y:S01]  /*0750*/  LOP3.LUT R3, R3, R18, RZ, 0x3c, !PT ;  /* 0x0000001203037212 */ /* 0x000fe200078e3cff */
[----:B------:R-:W-:Y:S01]  /*0760*/  IMAD.SHL.U32 R18, R0, 0x10, RZ ;  /* 0x0000001000127824 */ /* 0x000fe200078e00ff */
[----:B------:R-:W-:-:S03]  /*0770*/  LOP3.LUT R21, R21, R24, RZ, 0x3c, !PT ;  /* 0x0000001815157212 */ /* 0x000fc600078e3cff */
[----:B------:R-:W-:Y:S01]  /*0780*/  IMAD.SHL.U32 R19, R3, 0x2, RZ ;  /* 0x0000000203137824 */ /* 0x000fe200078e00ff */
[----:B--2---:R-:W-:-:S04]  /*0790*/  SHF.R.U32.HI R5, RZ, 0x2, R26 ;  /* 0x00000002ff057819 */ /* 0x004fc8000001161a */
[----:B------:R-:W-:Y:S01]  /*07a0*/  LOP3.LUT R19, R3, R19, R18, 0x96, !PT ;  /* 0x0000001303137212 */ /* 0x000fe200078e9612 */
[----:B------:R-:W-:Y:S01]  /*07b0*/  IMAD.SHL.U32 R18, R21, 0x2, RZ ;  /* 0x0000000215127824 */ /* 0x000fe200078e00ff */
[----:B------:R-:W-:Y:S02]  /*07c0*/  LOP3.LUT R5, R5, R26, RZ, 0x3c, !PT ;  /* 0x0000001a05057212 */ /* 0x000fe400078e3cff */
[----:B------:R-:W-:-:S05]  /*07d0*/  LOP3.LUT R28, R19, R0, RZ, 0x3c, !PT ;  /* 0x00000000131c7212 */ /* 0x000fca00078e3cff */
        /* <DEDUP_REMOVED lines=8> */
[----:B------:R-:W-:-:S03]  /*0860*/  IADD3 R14, PT, PT, R23, 0xb0f8a, R5 ;  /* 0x000b0f8a170e7810 */ /* 0x000fc60007ffe005 */
[----:B------:R-:W-:-:S04]  /*0870*/  IMAD.HI.U32 R4, R3, 0x51eb851f, RZ ;  /* 0x51eb851f03047827 */ /* 0x000fc800078e00ff */
[----:B------:R-:W-:Y:S01]  /*0880*/  IMAD.HI.U32 R15, R14, 0x51eb851f, RZ ;  /* 0x51eb851f0e0f7827 */ /* 0x000fe200078e00ff */
[----:B------:R-:W-:-:S04]  /*0890*/  SHF.R.U32.HI R4, RZ, 0x16, R4 ;  /* 0x00000016ff047819 */ /* 0x000fc80000011604 */
[----:B------:R-:W-:Y:S01]  /*08a0*/  SHF.R.U32.HI R15, RZ, 0x16, R15 ;  /* 0x00000016ff0f7819 */ /* 0x000fe2000001160f */
[----:B------:R-:W-:Y:S02]  /*08b0*/  IMAD R4, R4, -0xc80000, R3 ;  /* 0xff38000004047824 */ /* 0x000fe400078e0203 */
[----:B------:R-:W-:Y:S02]  /*08c0*/  IMAD.IADD R3, R28, 0x1, R23 ;  /* 0x000000011c037824 */ /* 0x000fe400078e0217 */
[----:B------:R-:W-:Y:S01]  /*08d0*/  IMAD R15, R15, -0xc80000, R14 ;  /* 0xff3800000f0f7824 */ /* 0x000fe200078e020e */
[----:B------:R-:W-:-:S04]  /*08e0*/  LEA R14, P0, R4, UR6, 0x3 ;  /* 0x00000006040e7c11 */ /* 0x000fc8000f8018ff */
[----:B------:R-:W-:Y:S01]  /*08f0*/  LEA R18, P1, R15, UR6, 0x3 ;  /* 0x000000060f127c11 */ /* 0x000fe2000f8218ff */
[----:B------:R-:W-:-:S04]  /*0900*/  IMAD.X R15, RZ, RZ, UR7, P0 ;  /* 0x00000007ff0f7e24 */ /* 0x000fc800080e06ff */
[----:B------:R-:W-:Y:S01]  /*0910*/  IMAD.X R19, RZ, RZ, UR7, P1 ;  /* 0x00000007ff137e24 */ /* 0x000fe200088e06ff */
[----:B---3--:R-:W-:-:S05]  /*0920*/  LOP3.LUT R16, R16, R3, RZ, 0x3c, !PT ;  /* 0x0000000310107212 */ /* 0x008fca00078e3cff */
[----:B------:R2:W-:Y:S04]  /*0930*/  STG.E.64.STRONG.GPU desc[UR8][R14.64], R16 ;  /* 0x000000100e007986 */ /* 0x0005e8000c10fb08 */
[----:B------:R-:W3:Y:S01]  /*0940*/  LDG.E.64.STRONG.GPU R18, desc[UR10][R18.64] ;  /* 0x0000000a12127981 */ /* 0x000ee2000c1efb00 */
[----:B------:R-:W-:Y:S01]  /*0950*/  SHF.R.U32.HI R3, RZ, 0x2, R20 ;  /* 0x00000002ff037819 */ /* 0x000fe20000011614 */
[----:B------:R-:W-:Y:S01]  /*0960*/  IMAD.SHL.U32 R4, R5, 0x10, RZ ;  /* 0x0000001005047824 */ /* 0x000fe200078e00ff */
[----:B------:R-:W-:Y:S02]  /*0970*/  SHF.R.U32.HI R21, RZ, 0x2, R0 ;  /* 0x00000002ff157819 */ /* 0x000fe40000011600 */
[----:B------:R-:W-:Y:S02]  /*0980*/  LOP3.LUT R3, R3, R20, RZ, 0x3c, !PT ;  /* 0x0000001403037212 */ /* 0x000fe400078e3cff */
[----:B------:R-:W-:-:S03]  /*0990*/  LOP3.LUT R21, R21, R0, RZ, 0x3c, !PT ;  /* 0x0000000015157212 */ /* 0x000fc600078e3cff */
[----:B------:R-:W-:Y:S01]  /*09a0*/  IMAD.SHL.U32 R20, R3, 0x2, RZ ;  /* 0x0000000203147824 */ /* 0x000fe200078e00ff */
[----:B--2---:R-:W-:Y:S01]  /*09b0*/  SHF.R.U32.HI R15, RZ, 0x2, R28 ;  /* 0x00000002ff0f7819 */ /* 0x004fe2000001161c */
[----:B------:R-:W-:-:S03]  /*09c0*/  IMAD.SHL.U32 R0, R21, 0x2, RZ ;  /* 0x0000000215007824 */ /* 0x000fc600078e00ff */
[----:B------:R-:W-:Y:S02]  /*09d0*/  LOP3.LUT R4, R3, R20, R4, 0x96, !PT ;  /* 0x0000001403047212 */ /* 0x000fe400078e9604 */
[----:B------:R-:W-:Y:S02]  /*09e0*/  LOP3.LUT R15, R15, R28, RZ, 0x3c, !PT ;  /* 0x0000001c0f0f7212 */ /* 0x000fe400078e3cff */
[----:B------:R-:W-:-:S03]  /*09f0*/  LOP3.LUT R4, R4, R5, RZ, 0x3c, !PT ;  /* 0x0000000504047212 */ /* 0x000fc600078e3cff */
[----:B------:R-:W-:Y:S02]  /*0a00*/  IMAD.SHL.U32 R14, R15, 0x2, RZ ;  /* 0x000000020f0e7824 */ /* 0x000fe400078e00ff */
[----:B------:R-:W-:-:S05]  /*0a10*/  IMAD.SHL.U32 R3, R4, 0x10, RZ ;  /* 0x0000001004037824 */ /* 0x000fca00078e00ff */
[----:B------:R-:W-:-:S04]  /*0a20*/  LOP3.LUT R0, R4, R3, R0, 0x96, !PT ;  /* 0x0000000304007212 */ /* 0x000fc800078e9600 */
[----:B------:R-:W-:-:S05]  /*0a30*/  LOP3.LUT R3, R0, R21, RZ, 0x3c, !PT ;  /* 0x0000001500037212 */ /* 0x000fca00078e3cff */
[----:B------:R-:W-:-:S05]  /*0a40*/  IMAD.SHL.U32 R0, R3, 0x10, RZ ;  /* 0x0000001003007824 */ /* 0x000fca00078e00ff */
[----:B------:R-:W-:Y:S02]  /*0a50*/  LOP3.LUT R0, R15, R14, R0, 0x96, !PT ;  /* 0x0000000e0f007212 */ /* 0x000fe400078e9600 */
[----:B------:R-:W-:Y:S02]  /*0a60*/  IADD3 R14, PT, PT, R23, 0x587c5, R24 ;  /* 0x000587c5170e7810 */ /* 0x000fe40007ffe018 */
[----:B------:R-:W-:-:S03]  /*0a70*/  LOP3.LUT R0, R0, R3, RZ, 0x3c, !PT ;  /* 0x0000000300007212 */ /* 0x000fc600078e3cff */
[----:B------:R-:W-:Y:S01]  /*0a80*/  IMAD.HI.U32 R15, R14, 0x51eb851f, RZ ;  /* 0x51eb851f0e0f7827 */ /* 0x000fe200078e00ff */
[----:B------:R-:W-:-:S04]  /*0a90*/  IADD3 R16, PT, PT, R23, 0x1ba6d9, R0 ;  /* 0x001ba6d917107810 */ /* 0x000fc80007ffe000 */
[----:B------:R-:W-:Y:S01]  /*0aa0*/  SHF.R.U32.HI R15, RZ, 0x16, R15 ;  /* 0x00000016ff0f7819 */ /* 0x000fe2000001160f */
[----:B------:R-:W-:-:S04]  /*0ab0*/  IMAD.HI.U32 R17, R16, 0x51eb851f, RZ ;  /* 0x51eb851f10117827 */ /* 0x000fc800078e00ff */
[----:B------:R-:W-:Y:S01]  /*0ac0*/  IMAD R15, R15, -0xc80000, R14 ;  /* 0xff3800000f0f7824 */ /* 0x000fe200078e020e */
[----:B------:R-:W-:-:S05]  /*0ad0*/  SHF.R.U32.HI R17, RZ, 0x16, R17 ;  /* 0x00000016ff117819 */ /* 0x000fca0000011611 */
[----:B------:R-:W-:Y:S01]  /*0ae0*/  IMAD R14, R17, -0xc80000, R16 ;  /* 0xff380000110e7824 */ /* 0x000fe200078e0210 */
[----:B------:R-:W-:Y:S02]  /*0af0*/  IADD3 R17, PT, PT, R23, 0x10974f, R4 ;  /* 0x0010974f17117810 */ /* 0x000fe40007ffe004 */
[----:B------:R-:W-:Y:S02]  /*0b00*/  LEA R16, P0, R15, UR6, 0x3 ;  /* 0x000000060f107c11 */ /* 0x000fe4000f8018ff */
[----:B------:R-:W-:-:S05]  /*0b10*/  LEA R14, P1, R14, UR6, 0x3 ;  /* 0x000000060e0e7c11 */ /* 0x000fca000f8218ff */
[----:B------:R-:W-:Y:S01]  /*0b20*/  IMAD.X R15, RZ, RZ, UR7, P1 ;  /* 0x00000007ff0f7e24 */ /* 0x000fe200088e06ff */
[----:B---3--:R-:W-:Y:S01]  /*0b30*/  LOP3.LUT R18, R18, R17, RZ, 0x3c, !PT ;  /* 0x0000001112127212 */ /* 0x008fe200078e3cff */
[----:B------:R-:W-:-:S05]  /*0b40*/  IMAD.X R17, RZ, RZ, UR7, P0 ;  /* 0x00000007ff117e24 */ /* 0x000fca00080e06ff */
[----:B------:R2:W-:Y:S04]  /*0b50*/  STG.E.64.STRONG.GPU desc[UR8][R16.64], R18 ;  /* 0x0000001210007986 */ /* 0x0005e8000c10fb08 */
[----:B------:R3:W4:Y:S01]  /*0b60*/  LDG.E.64.STRONG.GPU R20, desc[UR10][R14.64] ;  /* 0x0000000a0e147981 */ /* 0x000722000c1efb00 */
[----:B------:R-:W-:Y:S01]  /*0b70*/  SHF.R.U32.HI R25, RZ, 0x2, R24 ;  /* 0x00000002ff197819 */ /* 0x000fe20000011618 */
[----:B------:R-:W-:Y:S01]  /*0b80*/  UIADD3 UR5, UPT, UPT, UR5, 0x425d3c, URZ ;  /* 0x00425d3c05057890 */ /* 0x000fe2000fffe0ff */
[----:B------:R-:W-:Y:S02]  /*0b90*/  IADD3 R27, PT, PT, R23, 0x161f14, R3 ;  /* 0x00161f14171b7810 */ /* 0x000fe40007ffe003 */
[----:B------:R-:W-:Y:S01]  /*0ba0*/  LOP3.LUT R25, R25, R24, RZ, 0x3c, !PT ;  /* 0x0000001819197212 */ /* 0x000fe200078e3cff */
[----:B------:R-:W-:Y:S01]  /*0bb0*/  IMAD.SHL.U32 R24, R0, 0x10, RZ ;  /* 0x0000001000187824 */ /* 0x000fe200078e00ff */
[----:B------:R-:W-:Y:S01]  /*0bc0*/  UISETP.NE.AND UP0, UPT, UR5, 0x40f03b36, UPT ;  /* 0x40f03b360500788c */ /* 0x000fe2000bf05270 */
[----:B------:R-:W-:-:S04]  /*0bd0*/  IMAD.HI.U32 R28, R27, 0x51eb851f, RZ ;  /* 0x51eb851f1b1c7827 */ /* 0x000fc800078e00ff */
[----:B------:R-:W-:Y:S01]  /*0be0*/  IMAD.SHL.U32 R26, R25, 0x2, RZ ;  /* 0x00000002191a7824 */ /* 0x000fe200078e00ff */
[----:B------:R-:W-:-:S04]  /*0bf0*/  SHF.R.U32.HI R28, RZ, 0x16, R28 ;  /* 0x00000016ff1c7819 */ /* 0x000fc8000001161c */
[----:B------:R-:W-:Y:S01]  /*0c00*/  LOP3.LUT R25, R25, R26, R24, 0x96, !PT ;  /* 0x0000001a19197212 */ /* 0x000fe200078e9618 */
[----:B------:R-:W-:-:S03]  /*0c10*/  IMAD R28, R28, -0xc80000, R27 ;  /* 0xff3800001c1c7824 */ /* 0x000fc600078e021b */
[----:B--2---:R-:W-:Y:S02]  /*0c20*/  LOP3.LUT R16, R25, R0, RZ, 0x3c, !PT ;  /* 0x0000000019107212 */ /* 0x004fe400078e3cff */
[----:B---3--:R-:W-:Y:S02]  /*0c30*/  LEA R14, P0, R28, UR6, 0x3 ;  /* 0x000000061c0e7c11 */ /* 0x008fe4000f8018ff */
[C---:B------:R-:W-:Y:S01]  /*0c40*/  IADD3 R17, PT, PT, R23.reuse, 0x212e9e, R16 ;  /* 0x00212e9e17117810 */ /* 0x040fe20007ffe010 */
[----:B------:R-:W-:Y:S02]  /*0c50*/  VIADD R23, R23, 0x425d3c ;  /* 0x00425d3c17177836 */ /* 0x000fe40000000000 */
[----:B------:R-:W-:Y:S01]  /*0c60*/  IMAD.X R15, RZ, RZ, UR7, P0 ;  /* 0x00000007ff0f7e24 */ /* 0x000fe200080e06ff */
[----:B----4-:R-:W-:-:S05]  /*0c70*/  LOP3.LUT R20, R20, R17, RZ, 0x3c, !PT ;  /* 0x0000001114147212 */ /* 0x010fca00078e3cff */
[----:B------:R4:W-:Y:S01]  /*0c80*/  STG.E.64.STRONG.GPU desc[UR8][R14.64], R20 ;  /* 0x000000140e007986 */ /* 0x0009e2000c10fb08 */
[----:B------:R-:W-:Y:S05]  /*0c90*/  BRA.U UP0, `(.L_x_2) ;  /* 0xfffffff500c07547 */ /* 0x000fea000b83ffff */
[----:B------:R-:W2:Y:S01]  /*0ca0*/  S2R R0, SR_TID.X ;  /* 0x0000000000007919 */ /* 0x000ea20000002100 */
[----:B------:R-:W3:Y:S01]  /*0cb0*/  LDCU.64 UR8, c[0x0][0x380] ;  /* 0x00007000ff0877ac */ /* 0x000ee20008000a00 */
[----:B------:R-:W-:Y:S01]  /*0cc0*/  SHF.R.U32.HI R3, RZ, 0x2, R22 ;  /* 0x00000002ff037819 */ /* 0x000fe20000011616 */
[----:B-1--4-:R-:W-:Y:S01]  /*0cd0*/  IMAD.SHL.U32 R14, R2, 0x2000, RZ ;  /* 0x00002000020e7824 */ /* 0x012fe200078e00ff */
[----:B------:R-:W-:Y:S01]  /*0ce0*/  R2UR UR6, R12 ;  /* 0x000000000c0672ca */ /* 0x000fe200000e0000 */
[----:B------:R-:W-:Y:S01]  /*0cf0*/  IMAD.SHL.U32 R4, R9, 0x10, RZ ;  /* 0x0000001009047824 */ /* 0x000fe200078e00ff */
[----:B------:R-:W-:Y:S01]  /*0d00*/  LOP3.LUT R3, R3, R22, RZ, 0x3c, !PT ;  /* 0x0000001603037212 */ /* 0x000fe200078e3cff */
[----:B------:R-:W-:Y:S01]  /*0d10*/  VIADD R8, R8, 0x587c5 ;  /* 0x000587c508087836 */ /* 0x000fe20000000000 */
[----:B------:R-:W-:-:S03]  /*0d20*/  R2UR UR7, R13 ;  /* 0x000000000d0772ca */ /* 0x000fc600000e0000 */
[----:B------:R-:W-:-:S05]  /*0d30*/  IMAD.SHL.U32 R5, R3, 0x2, RZ ;  /* 0x0000000203057824 */ /* 0x000fca00078e00ff */
[----:B------:R-:W-:-:S04]  /*0d40*/  LOP3.LUT R16, R9, R4, R5, 0x96, !PT ;  /* 0x0000000409107212 */ /* 0x000fc800078e9605 */
[----:B------:R-:W-:-:S05]  /*0d50*/  LOP3.LUT R16, R16, R3, RZ, 0x3c, !PT ;  /* 0x0000000310107212 */ /* 0x000fca00078e3cff */
[----:B------:R-:W-:Y:S02]  /*0d60*/  IMAD.IADD R3, R16, 0x1, R8 ;  /* 0x0000000110037824 */ /* 0x000fe400078e0208 */
[----:B--2---:R-:W-:-:S05]  /*0d70*/  IMAD.SHL.U32 R15, R0, 0x4, RZ ;  /* 0x00000004000f7824 */ /* 0x004fca00078e00ff */
[----:B------:R-:W-:-:S04]  /*0d80*/  LOP3.LUT R17, R14, 0x7c, R15, 0xf8, !PT ;  /* 0x0000007c0e117812 */ /* 0x000fc800078ef80f */
[----:B---3--:R-:W-:-:S04]  /*0d90*/  IADD3 R4, P0, PT, R17, UR8, RZ ;  /* 0x0000000811047c10 */ /* 0x008fc8000ff1e0ff */
[----:B------:R-:W-:Y:S02]  /*0da0*/  LEA.HI.X.SX32 R5, R14, UR9, 0x1, P0 ;  /* 0x000000090e057c11 */ /* 0x000fe400080f0eff */
[----:B------:R-:W-:-:S03]  /*0db0*/  ISETP.NE.AND P0, PT, R2, UR4, PT ;  /* 0x0000000402007c0c */ /* 0x000fc6000bf05270 */
[----:B------:R1:W-:Y:S01]  /*0dc0*/  STG.E.STRONG.GPU desc[UR6][R4.64+0x200], R3 ;  /* 0x0002000304007986 */ /* 0x0003e2000c10f906 */
[----:B------:R-:W-:Y:S08]  /*0dd0*/  NANOSLEEP 0xc350 ;  /* 0x0000c3500000795d */ /* 0x000ff00003800000 */
[----:B------:R-:W-:Y:S05]  /*0de0*/  WARPSYNC.ALL ;  /* 0x0000000000007948 */ /* 0x000fea0003800000 */
[----:B------:R-:W-:Y:S06]  /*0df0*/  BAR.SYNC.DEFER_BLOCKING 0x0 ;  /* 0x0000000000007b1d */ /* 0x000fec0000010000 */
[----:B-1----:R-:W-:Y:S05]  /*0e00*/  @P0 BRA `(.L_x_3) ;  /* 0x0000000000680947 */ /* 0x002fea0003800000 */
[----:B------:R-:W-:Y:S02]  /*0e10*/  LOP3.LUT P0, RZ, R0, 0x1f, RZ, 0xc0, !PT ;  /* 0x0000001f00ff7812 */ /* 0x000fe4000780c0ff */
[----:B------:R-:W-:Y:S01]  /*0e20*/  LOP3.LUT R4, R15, 0x7c, RZ, 0xc0, !PT ;  /* 0x0000007c0f047812 */ /* 0x000fe200078ec0ff */
[----:B------:R-:W-:Y:S01]  /*0e30*/  S2UR UR7, SR_CLOCKLO ;  /* 0x00000000000779c3 */ /* 0x000fe20000005000 */
[----:B------:R-:W-:-:S03]  /*0e40*/  NOP ;  /* 0x0000000000007918 */ /* 0x000fc60000000000 */
[----:B------:R-:W-:Y:S01]  /*0e50*/  IMAD R4, R11, 0x2000, R4 ;  /* 0x000020000b047824 */ /* 0x000fe200078e0204 */
[----:B------:R-:W-:Y:S02]  /*0e60*/  R2UR UR10, R12 ;  /* 0x000000000c0a72ca */ /* 0x000fe400000e0000 */
[----:B------:R-:W-:Y:S02]  /*0e70*/  R2UR UR11, R13 ;  /* 0x000000000d0b72ca */ /* 0x000fe400000e0000 */
[----:B------:R-:W-:-:S05]  /*0e80*/  IADD3 R4, P1, PT, R4, UR8, RZ ;  /* 0x0000000804047c10 */ /* 0x000fca000ff3e0ff */
[----:B------:R-:W-:-:S06]  /*0e90*/  IMAD.X R5, RZ, RZ, UR9, P1 ;  /* 0x00000009ff057e24 */ /* 0x000fcc00088e06ff */
[----:B------:R-:W2:Y:S01]  /*0ea0*/  LDG.E R4, desc[UR10][R4.64+0x200] ;  /* 0x0002000a04047981 */ /* 0x000ea2000c1e1900 */
[----:B------:R-:W1:Y:S01]  /*0eb0*/  S2UR UR6, SR_CgaCtaId ;  /* 0x00000000000679c3 */ /* 0x000e620000008800 */
[----:B------:R-:W-:Y:S02]  /*0ec0*/  UMOV UR5, 0x400 ;  /* 0x0000040000057882 */ /* 0x000fe40000000000 */
[----:B-1----:R-:W-:-:S09]  /*0ed0*/  ULEA UR5, UR6, UR5, 0x18 ;  /* 0x0000000506057291 */ /* 0x002fd2000f8ec0ff */
[----:B--2---:R1:W-:Y:S01]  /*0ee0*/  ATOMS.ADD RZ, [R15+UR5], R4 ;  /* 0x000000040fff798c */ /* 0x0043e20008000005 */
[----:B------:R-:W-:Y:S01]  /*0ef0*/  CS2R.32 R14, SR_CLOCKLO ;  /* 0x00000000000e7805 */ /* 0x000fe20000005000 */
[----:B-1----:R-:W1:Y:S01]  /*0f00*/  @!P0 LDC.64 R4, c[0x0][0x388] ;  /* 0x0000e200ff048b82 */ /* 0x002e620000000a00 */
[----:B------:R-:W-:Y:S01]  /*0f10*/  @!P0 SHF.R.U32.HI R0, RZ, 0x5, R0 ;  /* 0x00000005ff008819 */ /* 0x000fe20000011600 */
[----:B------:R-:W-:Y:S01]  /*0f20*/  @!P0 IMAD R3, R2, UR36, RZ ;  /* 0x0000002402038c24 */ /* 0x000fe2000f8e02ff */
[----:B------:R-:W-:Y:S02]  /*0f30*/  @!P0 R2UR UR8, R12 ;  /* 0x000000000c0882ca */ /* 0x000fe400000e0000 */
[----:B------:R-:W-:Y:S01]  /*0f40*/  @!P0 R2UR UR9, R13 ;  /* 0x000000000d0982ca */ /* 0x000fe200000e0000 */
[----:B------:R-:W-:Y:S02]  /*0f50*/  @!P0 IMAD R0, R3, 0x4, R0 ;  /* 0x0000000403008824 */ /* 0x000fe400078e0200 */
[----:B------:R-:W-:-:S02]  /*0f60*/  @!P0 VIADD R3, R14, -UR7 ;  /* 0x800000070e038c36 */ /* 0x000fc40008000000 */
[----:B------:R-:W-:-:S04]  /*0f70*/  @!P0 IMAD R15, R11, 0x4, R0 ;  /* 0x000000040b0f8824 */ /* 0x000fc800078e0200 */
[----:B-1----:R-:W-:-:S05]  /*0f80*/  @!P0 IMAD.WIDE R4, R15, 0x4, R4 ;  /* 0x000000040f048825 */ /* 0x002fca00078e0204 */
[----:B------:R1:W-:Y:S01]  /*0f90*/  @!P0 STG.E desc[UR8][R4.64], R3 ;  /* 0x0000000304008986 */ /* 0x0003e2000c101908 */
[----:B------:R-:W-:Y:S06]  /*0fa0*/  BAR.SYNC.DEFER_BLOCKING 0x0 ;  /* 0x0000000000007b1d */ /* 0x000fec0000010000 */
.L_x_3:
[----:B------:R-:W-:Y:S05]  /*0fb0*/  NANOSLEEP 0xc350 ;  /* 0x0000c3500000795d */ /* 0x000fea0003800000 */
[----:B------:R-:W-:-:S03]  /*0fc0*/  UIADD3 UR4, UPT, UPT, UR4, 0x1, URZ ;  /* 0x0000000104047890 */ /* 0x000fc6000fffe0ff */
[----:B------:R-:W-:Y:S05]  /*0fd0*/  WARPSYNC.ALL ;  /* 0x0000000000007948 */ /* 0x000fea0003800000 */
[----:B------:R-:W-:Y:S01]  /*0fe0*/  UISETP.NE.AND UP0, UPT, UR4, UR36, UPT ;  /* 0x000000240400728c */ /* 0x000fe2000bf05270 */
[----:B------:R-:W-:Y:S08]  /*0ff0*/  BAR.SYNC.DEFER_BLOCKING 0x0 ;  /* 0x0000000000007b1d */ /* 0x000ff00000010000 */
[----:B------:R-:W-:Y:S05]  /*1000*/  BRA.U UP0, `(.L_x_4) ;  /* 0xfffffff100b47547 */ /* 0x000fea000b83ffff */
[----:B------:R-:W-:-:S05]  /*1010*/  VIADD R11, R11, 0x1 ;  /* 0x000000010b0b7836 */ /* 0x000fca0000000000 */
[----:B------:R-:W-:-:S13]  /*1020*/  ISETP.NE.AND P0, PT, R11, UR36, PT ;  /* 0x000000240b007c0c */ /* 0x000fda000bf05270 */
[----:B------:R-:W-:Y:S05]  /*1030*/  @P0 BRA `(.L_x_5) ;  /* 0xfffffff000a40947 */ /* 0x000fea000383ffff */
[----:B------:R-:W-:Y:S05]  /*1040*/  EXIT ;  /* 0x000000000000794d */ /* 0x000fea0003800000 */
.L_x_6:
[----:B------:R-:W-:-:S00]  /*1050*/  BRA `(.L_x_6) ;  /* 0xfffffffc00fc7947 */ /* 0x000fc0000383ffff */
[----:B------:R-:W-:-:S00]  /*1060*/  NOP ;  /* 0x0000000000007918 */ /* 0x000fc00000000000 */
        /* <DEDUP_REMOVED lines=9> */
.L_x_7:


//--------------------- .nv.global.init           --------------------------
	.section	.nv.global.init,"aw",@progbits
	.align	4
.nv.global.init:
	.type		mrg32k3aM1SubSeq,@object
	.size		mrg32k3aM1SubSeq,(mrg32k3aM2SubSeq - mrg32k3aM1SubSeq)
mrg32k3aM1SubSeq:
        /*0000*/ 	.byte	0x0b, 0xcc, 0xee, 0x04, 0x73, 0x29, 0x8b, 0x6f, 0xf6, 0x53, 0x03, 0xf6, 0x23, 0xf6, 0xea, 0xda
        /* <DEDUP_REMOVED lines=125> */
	.type		mrg32k3aM2SubSeq,@object
	.size		mrg32k3aM2SubSeq,(mrg32k3aM1 - mrg32k3aM2SubSeq)
mrg32k3aM2SubSeq:
        /* <DEDUP_REMOVED lines=126> */
	.type		mrg32k3aM1,@object
	.size		mrg32k3aM1,(mrg32k3aM1Seq - mrg32k3aM1)
mrg32k3aM1:
        /* <DEDUP_REMOVED lines=144> */
	.type		mrg32k3aM1Seq,@object
	.size		mrg32k3aM1Seq,(mrg32k3aM2 - mrg32k3aM1Seq)
mrg32k3aM1Seq:
        /* <DEDUP_REMOVED lines=144> */
	.type		mrg32k3aM2,@object
	.size		mrg32k3aM2,(mrg32k3aM2Seq - mrg32k3aM2)
mrg32k3aM2:
        /* <DEDUP_REMOVED lines=144> */
	.type		mrg32k3aM2Seq,@object
	.size		mrg32k3aM2Seq,(precalc_xorwow_matrix - mrg32k3aM2Seq)
mrg32k3aM2Seq:
        /* <DEDUP_REMOVED lines=144> */
	.type		precalc_xorwow_matrix,@object
	.size		precalc_xorwow_matrix,(precalc_xorwow_offset_matrix - precalc_xorwow_matrix)
precalc_xorwow_matrix:
        /* <DEDUP_REMOVED lines=6400> */
	.type		precalc_xorwow_offset_matrix,@object
	.size		precalc_xorwow_offset_matrix,($str - precalc_xorwow_offset_matrix)
precalc_xorwow_offset_matrix:
        /* <DEDUP_REMOVED lines=6400> */
	.type		$str,@object
	.size		$str,($str$1 - $str)
$str:
        /*353c0*/ 	.byte	0x6e, 0x73, 0x6d, 0x69, 0x64, 0x20, 0x3d, 0x3d, 0x20, 0x67, 0x72, 0x69, 0x64, 0x44, 0x69, 0x6d
        /*353d0*/ 	.byte	0x2e, 0x78, 0x00
	.type		$str$1,@object
	.size		$str$1,(__unnamed_1 - $str$1)
$str$1:
        /*353d3*/ 	.byte	0x2f, 0x74, 0x6d, 0x70, 0x2f, 0x73, 0x61, 0x73, 0x73, 0x5f, 0x63, 0x75, 0x5f, 0x6e, 0x63, 0x64
        /*353e3*/ 	.byte	0x38, 0x63, 0x33, 0x69, 0x31, 0x2f, 0x6b, 0x2e, 0x63, 0x75, 0x00
	.type		__unnamed_1,@object
	.size		__unnamed_1,(.L_9 - __unnamed_1)
__unnamed_1:
        /*353ee*/ 	.byte	0x76, 0x6f, 0x69, 0x64, 0x20, 0x6c, 0x32, 0x5f, 0x62, 0x65, 0x6e, 0x63, 0x68, 0x5f, 0x67, 0x70
        /*353fe*/ 	.byte	0x75, 0x28, 0x69, 0x6e, 0x74, 0x20, 0x2a, 0x2c, 0x20, 0x69, 0x6e, 0x74, 0x20, 0x2a, 0x2c, 0x20
        /*3540e*/ 	.byte	0x69, 0x6e, 0x74, 0x20, 0x2a, 0x29, 0x20, 0x5b, 0x77, 0x69, 0x74, 0x68, 0x20, 0x4c, 0x32, 0x4f
        /*3541e*/ 	.byte	0x70, 0x65, 0x72, 0x61, 0x74, 0x69, 0x6f, 0x6e, 0x20, 0x6f, 0x70, 0x20, 0x3d, 0x20, 0x53, 0x63
        /*3542e*/ 	.byte	0x61, 0x6e, 0x5d, 0x00
.L_9:


//--------------------- .nv.shared._Z12l2_bench_gpuIL11L2Operation0EEvPiS1_S1_ --------------------------
	.section	.nv.shared._Z12l2_bench_gpuIL11L2Operation0EEvPiS1_S1_,"aw",@nobits
	.sectionflags	@""
	.align	4
.nv.shared._Z12l2_bench_gpuIL11L2Operation0EEvPiS1_S1_:
	.zero		1536


//--------------------- .nv.shared.reserved.0     --------------------------
	.section	.nv.shared.reserved.0,"aw",@nobits
	.weak		__nv_reservedSMEM_offset_0_alias
	.size		__nv_reservedSMEM_offset_0_alias, 0, 64
	.other		__nv_reservedSMEM_offset_0_alias,@"STO_CUDA_RESERVED_SHARED STV_DEFAULT"
__nv_reservedSMEM_offset_0_alias:
	.zero		0
	.zero		64


//--------------------- .nv.constant0._Z12l2_bench_gpuIL11L2Operation0EEvPiS1_S1_ --------------------------
	.section	.nv.constant0._Z12l2_bench_gpuIL11L2Operation0EEvPiS1_S1_,"a",@progbits
	.sectionflags	@""
	.align	4
.nv.constant0._Z12l2_bench_gpuIL11L2Operation0EEvPiS1_S1_:
	.zero		920


//--------------------- SYMBOLS --------------------------

	.type		.nv.reservedSmem.offset0,@object
	.size		.nv.reservedSmem.offset0,0x4
	.type		.nv.reservedSmem.cap,@object
	.size		.nv.reservedSmem.cap,0x4
	.type		__assertfail,@function
